def matmul_kernel(
    a_ptr,
    b_ptr,
    c_ptr,
    M,
    N,
    K,
    stride_am,
    stride_ak,
    stride_bk,
    stride_bn,
    stride_cm,
    stride_cn,
    BLOCK_M: tl.constexpr,
    BLOCK_N: tl.constexpr,
    BLOCK_K: tl.constexpr,
    GROUP_M: tl.constexpr,
):
    pid = tl.program_id(axis=0)
    num_pid_m = tl.cdiv(M, BLOCK_M)
    num_pid_n = tl.cdiv(N, BLOCK_N)
    num_pid_in_group = GROUP_M * num_pid_n
    group_id = pid // num_pid_in_group
    first_pid_m = group_id * GROUP_M
    group_size_m = min(num_pid_m - first_pid_m, GROUP_M)
    pid_m = first_pid_m + ((pid % num_pid_in_group) % group_size_m)
    pid_n = (pid % num_pid_in_group) // group_size_m

    offs_am = (pid_m * BLOCK_M + tl.arange(0, BLOCK_M)) % M
    offs_bn = (pid_n * BLOCK_N + tl.arange(0, BLOCK_N)) % N
    offs_k = tl.arange(0, BLOCK_K)
    a_ptrs = a_ptr + offs_am[:, None] * stride_am + offs_k[None, :] * stride_ak
    b_ptrs = b_ptr + offs_k[:, None] * stride_bk + offs_bn[None, :] * stride_bn

    acc = tl.zeros((BLOCK_M, BLOCK_N), dtype=tl.float32)
    for kk in range(0, tl.cdiv(K, BLOCK_K)):
        a = tl.load(a_ptrs, mask=offs_k[None, :] < K - kk * BLOCK_K, other=0.0)
        b = tl.load(b_ptrs, mask=offs_k[:, None] < K - kk * BLOCK_K, other=0.0)
        acc = tl.dot(a, b, acc)
        a_ptrs += BLOCK_K * stride_ak
        b_ptrs += BLOCK_K * stride_bk

    c = acc.to(c_ptr.dtype.element_ty)
    offs_cm = pid_m * BLOCK_M + tl.arange(0, BLOCK_M)
    offs_cn = pid_n * BLOCK_N + tl.arange(0, BLOCK_N)
    c_ptrs = c_ptr + offs_cm[:, None] * stride_cm + offs_cn[None, :] * stride_cn
    mask = (offs_cm[:, None] < M) & (offs_cn[None, :] < N)
    tl.store(c_ptrs, c, mask=mask)

# config = {"BLOCK_K": 32, "BLOCK_M": 256, "BLOCK_N": 128, "GROUP_M": 8, "arch": "sm_100", "dtype": "bf16", "num_ctas": 1, "num_stages": 3, "num_warps": 8}
# arch = sm_100


// ===== COMPILED SASS (sm_100a) =====

	.target	sm_100a

	.elftype	@"ET_EXEC"


//--------------------- .note.nv.tkinfo           --------------------------
	.section	.note.nv.tkinfo,"",@"SHT_NOTE"
	.sectionflags	@"SHF_NOTE_NV_TKINFO"
	.tkinfo
        /*0018*/ 	.word	0x00000081
        /*0030*/ 	.string	""
        /*0030*/ 	.string	"ptxas-blackwell"
        /*0030*/ 	.string	"Cuda compilation tools, release 12.9, V12.9.86"
        /*0030*/ 	.string	"Build cuda_12.9.r12.9/compiler.36037853_0"
        /*0030*/ 	.string	"-v  -suppress-debug-info  -lineinfo  -arch sm_100a "



//--------------------- .note.nv.cuver            --------------------------
	.section	.note.nv.cuver,"",@"SHT_NOTE"
	.sectionflags	@"SHF_NOTE_NV_CUVER"
        /*0018*/ 	.short	0x0001
        /*001a*/ 	.short	0x0064
        /*001c*/ 	.short	0x0001
        /*001e*/ 	.short	0x0000
        /*0020*/ 	.short	0x0001
        /*0022*/ 	.short	0x0000


//--------------------- .nv.info                  --------------------------
	.section	.nv.info,"",@"SHT_CUDA_INFO"
	.align	4


	//----- nvinfo : EIATTR_REGCOUNT
	.align		4
        /*0000*/ 	.byte	0x04, 0x2f
        /*0002*/ 	.short	(.L_4 - .L_3)
	.align		4
.L_3:
        /*0004*/ 	.word	index@(matmul_kernel)
        /*0008*/ 	.word	0x000000ad


	//----- nvinfo : EIATTR_FRAME_SIZE
	.align		4
.L_4:
        /*000c*/ 	.byte	0x04, 0x11
        /*000e*/ 	.short	(.L_6 - .L_5)
	.align		4
.L_5:
        /*0010*/ 	.word	index@($__internal_2_$__cuda_sm10x_tcgen05_guardrail_trap_unallocated_columns_being_dealloced)
        /*0014*/ 	.word	0x00000000


	//----- nvinfo : EIATTR_FRAME_SIZE
	.align		4
.L_6:
        /*0018*/ 	.byte	0x04, 0x11
        /*001a*/ 	.short	(.L_8 - .L_7)
	.align		4
.L_7:
        /*001c*/ 	.word	index@($__internal_1_$__cuda_sm10x_tcgen05_guardrail_trap_phase_invalid_during_alloc)
        /*0020*/ 	.word	0x00000000


	//----- nvinfo : EIATTR_FRAME_SIZE
	.align		4
.L_8:
        /*0024*/ 	.byte	0x04, 0x11
        /*0026*/ 	.short	(.L_10 - .L_9)
	.align		4
.L_9:
        /*0028*/ 	.word	index@($__internal_0_$__cuda_sm10x_tcgen05_guardrail_trap_col_being_dealloced_not_returned_by_alloc)
        /*002c*/ 	.word	0x00000000


	//----- nvinfo : EIATTR_FRAME_SIZE
	.align		4
.L_10:
        /*0030*/ 	.byte	0x04, 0x11
        /*0032*/ 	.short	(.L_12 - .L_11)
	.align		4
.L_11:
        /*0034*/ 	.word	index@(matmul_kernel)
        /*0038*/ 	.word	0x00000000


	//----- nvinfo : EIATTR_MIN_STACK_SIZE
	.align		4
.L_12:
        /*003c*/ 	.byte	0x04, 0x12
        /*003e*/ 	.short	(.L_14 - .L_13)
	.align		4
.L_13:
        /*0040*/ 	.word	index@(matmul_kernel)
        /*0044*/ 	.word	0x00000000
.L_14:


//--------------------- .nv.info.matmul_kernel    --------------------------
	.section	.nv.info.matmul_kernel,"",@"SHT_CUDA_INFO"
	.sectionflags	@""
	.align	4


	//----- nvinfo : EIATTR_CUDA_API_VERSION
	.align		4
        /*0000*/ 	.byte	0x04, 0x37
        /*0002*/ 	.short	(.L_16 - .L_15)
.L_15:
        /*0004*/ 	.word	0x00000081


	//----- nvinfo : EIATTR_KPARAM_INFO
	.align		4
.L_16:
        /*0008*/ 	.byte	0x04, 0x17
        /*000a*/ 	.short	(.L_18 - .L_17)
.L_17:
        /*000c*/ 	.word	0x00000000
        /*0010*/ 	.short	0x000d
        /*0012*/ 	.short	0x0048
        /*0014*/ 	.byte	0x00, 0xf4, 0x21, 0x00


	//----- nvinfo : EIATTR_KPARAM_INFO
	.align		4
.L_18:
        /*0018*/ 	.byte	0x04, 0x17
        /*001a*/ 	.short	(.L_20 - .L_19)
.L_19:
        /*001c*/ 	.word	0x00000000
        /*0020*/ 	.short	0x000c
        /*0022*/ 	.short	0x0040
        /*0024*/ 	.byte	0x00, 0xf4, 0x21, 0x00


	//----- nvinfo : EIATTR_KPARAM_INFO
	.align		4
.L_20:
        /*0028*/ 	.byte	0x04, 0x17
        /*002a*/ 	.short	(.L_22 - .L_21)
.L_21:
        /*002c*/ 	.word	0x00000000
        /*0030*/ 	.short	0x000b
        /*0032*/ 	.short	0x0038
        /*0034*/ 	.byte	0x00, 0xf0, 0x11, 0x00


	//----- nvinfo : EIATTR_KPARAM_INFO
	.align		4
.L_22:
        /*0038*/ 	.byte	0x04, 0x17
        /*003a*/ 	.short	(.L_24 - .L_23)
.L_23:
        /*003c*/ 	.word	0x00000000
        /*0040*/ 	.short	0x000a
        /*0042*/ 	.short	0x0034
        /*0044*/ 	.byte	0x00, 0xf0, 0x11, 0x00


	//----- nvinfo : EIATTR_KPARAM_INFO
	.align		4
.L_24:
        /*0048*/ 	.byte	0x04, 0x17
        /*004a*/ 	.short	(.L_26 - .L_25)
.L_25:
        /*004c*/ 	.word	0x00000000
        /*0050*/ 	.short	0x0009
        /*0052*/ 	.short	0x0030
        /*0054*/ 	.byte	0x00, 0xf0, 0x11, 0x00


	//----- nvinfo : EIATTR_KPARAM_INFO
	.align		4
.L_26:
        /*0058*/ 	.byte	0x04, 0x17
        /*005a*/ 	.short	(.L_28 - .L_27)
.L_27:
        /*005c*/ 	.word	0x00000000
        /*0060*/ 	.short	0x0008
        /*0062*/ 	.short	0x002c
        /*0064*/ 	.byte	0x00, 0xf0, 0x11, 0x00


	//----- nvinfo : EIATTR_KPARAM_INFO
	.align		4
.L_28:
        /*0068*/ 	.byte	0x04, 0x17
        /*006a*/ 	.short	(.L_30 - .L_29)
.L_29:
        /*006c*/ 	.word	0x00000000
        /*0070*/ 	.short	0x0007
        /*0072*/ 	.short	0x0028
        /*0074*/ 	.byte	0x00, 0xf0, 0x11, 0x00


	//----- nvinfo : EIATTR_KPARAM_INFO
	.align		4
.L_30:
        /*0078*/ 	.byte	0x04, 0x17
        /*007a*/ 	.short	(.L_32 - .L_31)
.L_31:
        /*007c*/ 	.word	0x00000000
        /*0080*/ 	.short	0x0006
        /*0082*/ 	.short	0x0024
        /*0084*/ 	.byte	0x00, 0xf0, 0x11, 0x00


	//----- nvinfo : EIATTR_KPARAM_INFO
	.align		4
.L_32:
        /*0088*/ 	.byte	0x04, 0x17
        /*008a*/ 	.short	(.L_34 - .L_33)
.L_33:
        /*008c*/ 	.word	0x00000000
        /*0090*/ 	.short	0x0005
        /*0092*/ 	.short	0x0020
        /*0094*/ 	.byte	0x00, 0xf0, 0x11, 0x00


	//----- nvinfo : EIATTR_KPARAM_INFO
	.align		4
.L_34:
        /*0098*/ 	.byte	0x04, 0x17
        /*009a*/ 	.short	(.L_36 - .L_35)
.L_35:
        /*009c*/ 	.word	0x00000000
        /*00a0*/ 	.short	0x0004
        /*00a2*/ 	.short	0x001c
        /*00a4*/ 	.byte	0x00, 0xf0, 0x11, 0x00


	//----- nvinfo : EIATTR_KPARAM_INFO
	.align		4
.L_36:
        /*00a8*/ 	.byte	0x04, 0x17
        /*00aa*/ 	.short	(.L_38 - .L_37)
.L_37:
        /*00ac*/ 	.word	0x00000000
        /*00b0*/ 	.short	0x0003
        /*00b2*/ 	.short	0x0018
        /*00b4*/ 	.byte	0x00, 0xf0, 0x11, 0x00


	//----- nvinfo : EIATTR_KPARAM_INFO
	.align		4
.L_38:
        /*00b8*/ 	.byte	0x04, 0x17
        /*00ba*/ 	.short	(.L_40 - .L_39)
.L_39:
        /*00bc*/ 	.word	0x00000000
        /*00c0*/ 	.short	0x0002
        /*00c2*/ 	.short	0x0010
        /*00c4*/ 	.byte	0x00, 0xf4, 0x21, 0x00


	//----- nvinfo : EIATTR_KPARAM_INFO
	.align		4
.L_40:
        /*00c8*/ 	.byte	0x04, 0x17
        /*00ca*/ 	.short	(.L_42 - .L_41)
.L_41:
        /*00cc*/ 	.word	0x00000000
        /*00d0*/ 	.short	0x0001
        /*00d2*/ 	.short	0x0008
        /*00d4*/ 	.byte	0x00, 0xf4, 0x21, 0x00


	//----- nvinfo : EIATTR_KPARAM_INFO
	.align		4
.L_42:
        /*00d8*/ 	.byte	0x04, 0x17
        /*00da*/ 	.short	(.L_44 - .L_43)
.L_43:
        /*00dc*/ 	.word	0x00000000
        /*00e0*/ 	.short	0x0000
        /*00e2*/ 	.short	0x0000
        /*00e4*/ 	.byte	0x00, 0xf4, 0x21, 0x00


	//----- nvinfo : EIATTR_AT_ENTRY_FRAGMENTS
	.align		4
.L_44:
        /*00e8*/ 	.byte	0x04, 0x4f
        /*00ea*/ 	.short	(.L_46 - .L_45)


	//   ....[0]....
.L_45:
        /*00ec*/ 	.word	0x00000004


	//----- nvinfo : EIATTR_RESERVED_SMEM_USED
	.align		4
.L_46:
        /*00f0*/ 	.byte	0x01, 0x41
	.zero		2


	//----- nvinfo : EIATTR_SPARSE_MMA_MASK
	.align		4
        /*00f4*/ 	.byte	0x03, 0x50
        /*00f6*/ 	.short	0x0000


	//----- nvinfo : EIATTR_TCGEN05_1CTA_USED
	.align		4
        /*00f8*/ 	.byte	0x01, 0x51
	.zero		2


	//----- nvinfo : EIATTR_MAXREG_COUNT
	.align		4
        /*00fc*/ 	.byte	0x03, 0x1b
        /*00fe*/ 	.short	0x00ff


	//----- nvinfo : EIATTR_NUM_BARRIERS
	.align		4
        /*0100*/ 	.byte	0x02, 0x4c
        /*0102*/ 	.byte	0x01
	.zero		1


	//----- nvinfo : EIATTR_INT_WARP_WIDE_INSTR_OFFSETS
	.align		4
        /*0104*/ 	.byte	0x04, 0x31
        /*0106*/ 	.short	(.L_48 - .L_47)


	//   ....[0]....
.L_47:
        /*0108*/ 	.word	0x00001010


	//   ....[1]....
        /*010c*/ 	.word	0x00001040


	//   ....[2]....
        /*0110*/ 	.word	0x00002ea0


	//   ....[3]....
        /*0114*/ 	.word	0x00009250


	//   ....[4]....
        /*0118*/ 	.word	0x000092a0


	//----- nvinfo : EIATTR_COOP_GROUP_MASK_REGIDS
	.align		4
.L_48:
        /*011c*/ 	.byte	0x04, 0x29
        /*011e*/ 	.short	(.L_50 - .L_49)


	//   ....[0]....
.L_49:
        /*0120*/ 	.word	0xffffffff


	//   ....[1]....
        /*0124*/ 	.word	0xffffffff


	//   ....[2]....
        /*0128*/ 	.word	0xffffffff


	//   ....[3]....
        /*012c*/ 	.word	0xffffffff


	//----- nvinfo : EIATTR_COOP_GROUP_INSTR_OFFSETS
	.align		4
.L_50:
        /*0130*/ 	.byte	0x04, 0x28
        /*0132*/ 	.short	(.L_52 - .L_51)


	//   ....[0]....
.L_51:
        /*0134*/ 	.word	0x00000070


	//   ....[1]....
        /*0138*/ 	.word	0x00000330


	//   ....[2]....
        /*013c*/ 	.word	0x000090e0


	//   ....[3]....
        /*0140*/ 	.word	0x00009350


	//----- nvinfo : EIATTR_VRC_CTA_INIT_COUNT
	.align		4
.L_52:
        /*0144*/ 	.byte	0x02, 0x4a
        /*0146*/ 	.byte	0x80
	.zero		1


	//----- nvinfo : EIATTR_MBARRIER_INSTR_OFFSETS
	.align		4
        /*0148*/ 	.byte	0x04, 0x39
        /*014a*/ 	.short	(.L_54 - .L_53)


	//   ....[0]....
.L_53:
        /*014c*/ 	.word	0x00001140
        /*0150*/ 	.word	0x000000ff
        /*0154*/ 	.word	0x00000000
        /*0158*/ 	.short	0x0100
        /*015a*/ 	.byte	0x0b
	.zero		1


	//   ....[1]....
        /*015c*/ 	.word	0x00002f00
        /*0160*/ 	.word	0x000000ff
        /*0164*/ 	.word	0x00004008
        /*0168*/ 	.short	0x0100
        /*016a*/ 	.byte	0x09
	.zero		1


	//   ....[2]....
        /*016c*/ 	.word	0x00004870
        /*0170*/ 	.word	0x000000ff
        /*0174*/ 	.word	0x00000000
        /*0178*/ 	.short	0x010a
        /*017a*/ 	.byte	0x0b
	.zero		1


	//   ....[3]....
        /*017c*/ 	.word	0x00005120
        /*0180*/ 	.word	0x000000ff
        /*0184*/ 	.word	0x00000000
        /*0188*/ 	.short	0x010a
        /*018a*/ 	.byte	0x0b
	.zero		1


	//   ....[4]....
        /*018c*/ 	.word	0x00005290
        /*0190*/ 	.word	0x000000ff
        /*0194*/ 	.word	0x00004000
        /*0198*/ 	.short	0x0108
        /*019a*/ 	.byte	0x09
	.zero		1


	//   ....[5]....
        /*019c*/ 	.word	0x00005380
        /*01a0*/ 	.word	0x000000ff
        /*01a4*/ 	.word	0x00004008
        /*01a8*/ 	.short	0x0108
        /*01aa*/ 	.byte	0x09
	.zero		1


	//   ....[6]....
        /*01ac*/ 	.word	0x00009370
        /*01b0*/ 	.word	0x000000ff
        /*01b4*/ 	.word	0x00000000
        /*01b8*/ 	.short	0x010a
        /*01ba*/ 	.byte	0x0b
	.zero		1


	//   ....[7]....
        /*01bc*/ 	.word	0x000093a0
        /*01c0*/ 	.word	0x000000ff
        /*01c4*/ 	.word	0x00000000
        /*01c8*/ 	.short	0x010a
        /*01ca*/ 	.byte	0x0b
	.zero		1


	//----- nvinfo : EIATTR_NUM_MBARRIERS
	.align		4
.L_54:
        /*01cc*/ 	.byte	0x03, 0x38
        /*01ce*/ 	.short	0x0002


	//----- nvinfo : EIATTR_EXIT_INSTR_OFFSETS
	.align		4
        /*01d0*/ 	.byte	0x04, 0x1c
        /*01d2*/ 	.short	(.L_56 - .L_55)


	//   ....[0]....
.L_55:
        /*01d4*/ 	.word	0x00009360


	//----- nvinfo : EIATTR_REQNTID
	.align		4
.L_56:
        /*01d8*/ 	.byte	0x04, 0x10
        /*01da*/ 	.short	(.L_58 - .L_57)
.L_57:
        /*01dc*/ 	.word	0x00000100
        /*01e0*/ 	.word	0x00000001
        /*01e4*/ 	.word	0x00000001


	//----- nvinfo : EIATTR_CRS_STACK_SIZE
	.align		4
.L_58:
        /*01e8*/ 	.byte	0x04, 0x1e
        /*01ea*/ 	.short	(.L_60 - .L_59)
.L_59:
        /*01ec*/ 	.word	0x00000000


	//----- nvinfo : EIATTR_CBANK_PARAM_SIZE
	.align		4
.L_60:
        /*01f0*/ 	.byte	0x03, 0x19
        /*01f2*/ 	.short	0x0050


	//----- nvinfo : EIATTR_PARAM_CBANK
	.align		4
        /*01f4*/ 	.byte	0x04, 0x0a
        /*01f6*/ 	.short	(.L_62 - .L_61)
	.align		4
.L_61:
        /*01f8*/ 	.word	index@(.nv.constant0.matmul_kernel)
        /*01fc*/ 	.short	0x0380
        /*01fe*/ 	.short	0x0050


	//----- nvinfo : EIATTR_SW_WAR
	.align		4
.L_62:
        /*0200*/ 	.byte	0x04, 0x36
        /*0202*/ 	.short	(.L_64 - .L_63)
.L_63:
        /*0204*/ 	.word	0x00000008
.L_64:


//--------------------- .nv.compat                --------------------------
	.section	.nv.compat,"",@"SHT_CUDA_COMPAT_INFO"
	.align	4
        /*0000*/ 	.byte	0x02, 0x02, 0x02, 0x00, 0x02, 0x05, 0x05, 0x00, 0x02, 0x03, 0x00, 0x00, 0x02, 0x06, 0x01, 0x00


//--------------------- .nv.callgraph             --------------------------
	.section	.nv.callgraph,"",@"SHT_CUDA_CALLGRAPH"
	.align	4
	.sectionentsize	8
	.align		4
        /*0000*/ 	.word	0x00000000
	.align		4
        /*0004*/ 	.word	0xffffffff
	.align		4
        /*0008*/ 	.word	0x00000000
	.align		4
        /*000c*/ 	.word	0xfffffffe
	.align		4
        /*0010*/ 	.word	0x00000000
	.align		4
        /*0014*/ 	.word	0xfffffffd
	.align		4
        /*0018*/ 	.word	0x00000000
	.align		4
        /*001c*/ 	.word	0xfffffffc


//--------------------- .text.matmul_kernel       --------------------------
	.section	.text.matmul_kernel,"ax",@progbits
	.align	128
        .global         matmul_kernel
        .type           matmul_kernel,@function
        .size           matmul_kernel,(.L_x_21 - matmul_kernel)
        .other          matmul_kernel,@"STO_CUDA_ENTRY STV_DEFAULT"
matmul_kernel:
.text.matmul_kernel:
[----:B------:R-:W0:Y:S01]  /*0000*/  LDC R1, c[0x0][0x37c] ;  /* 0x0000df00ff017b82 */ /* 0x000e220000000800 */
[----:B------:R-:W1:Y:S01]  /*0010*/  S2R R35, SR_TID.X ;  /* 0x0000000000237919 */ /* 0x000e620000002100 */
[----:B------:R-:W2:Y:S01]  /*0020*/  LDCU.64 UR20, c[0x0][0x358] ;  /* 0x00006b00ff1477ac */ /* 0x000ea20008000a00 */
[----:B-1----:R-:W-:-:S13]  /*0030*/  ISETP.GE.U32.AND P0, PT, R35, 0x20, PT ;  /* 0x000000202300780c */ /* 0x002fda0003f06070 */
[----:B------:R-:W-:Y:S02]  /*0040*/  VOTEU.ANY UP0, P0 ;  /* 0x0000000000ff7886 */ /* 0x000fe40000000100 */
[----:B0-2---:R-:W-:Y:S05]  /*0050*/  BRA.U UP0, `(.L_x_0) ;  /* 0x0000000100b87547 */ /* 0x005fea000b800000 */
[----:B------:R-:W0:Y:S01]  /*0060*/  S2UR UR6, SR_CgaCtaId ;  /* 0x00000000000679c3 */ /* 0x000e220000008800 */
[----:B------:R-:W-:Y:S01]  /*0070*/  NOP ;  /* 0x0000000000007918 */ /* 0x000fe20000000000 */
[----:B------:R-:W-:Y:S02]  /*0080*/  UMOV UR4, 0x40 ;  /* 0x0000004000047882 */ /* 0x000fe40000000000 */
[----:B0-----:R-:W-:-:S09]  /*0090*/  ULEA UR4, UR6, UR4, 0x18 ;  /* 0x0000000406047291 */ /* 0x001fd2000f8ec0ff */
[----:B------:R-:W0:Y:S01]  /*00a0*/  LDS.U8 R0, [UR4] ;  /* 0x00000004ff007984 */ /* 0x000e220008000000 */
[----:B------:R-:W-:Y:S02]  /*00b0*/  UMOV UR4, 0x400 ;  /* 0x0000040000047882 */ /* 0x000fe40000000000 */
[----:B------:R-:W-:Y:S01]  /*00c0*/  ULEA UR4, UR6, UR4, 0x18 ;  /* 0x0000000406047291 */ /* 0x000fe2000f8ec0ff */
[----:B0-----:R-:W-:-:S13]  /*00d0*/  ISETP.NE.AND P0, PT, R0, RZ, PT ;  /* 0x000000ff0000720c */ /* 0x001fda0003f05270 */
[----:B------:R-:W-:Y:S05]  /*00e0*/  @P0 BRA `(.L_x_1) ;  /* 0x00000000007c0947 */ /* 0x000fea0003800000 */
[----:B------:R-:W-:-:S13]  /*00f0*/  ELECT P0, URZ, PT ;  /* 0x0000000000ff782f */ /* 0x000fda0003800000 */
[----:B------:R-:W-:Y:S05]  /*0100*/  @!P0 BRA `(.L_x_2) ;  /* 0x0000000000848947 */ /* 0x000fea0003800000 */
[----:B------:R-:W-:Y:S01]  /*0110*/  UMOV UR5, 0x10 ;  /* 0x0000001000057882 */ /* 0x000fe20000000000 */
[----:B------:R-:W-:Y:S02]  /*0120*/  IMAD.MOV.U32 R4, RZ, RZ, 0x1 ;  /* 0x00000001ff047424 */ /* 0x000fe400078e00ff */
[----:B------:R-:W-:Y:S02]  /*0130*/  IMAD.MOV.U32 R5, RZ, RZ, 0xffff ;  /* 0x0000ffffff057424 */ /* 0x000fe400078e00ff */
[----:B------:R-:W-:Y:S04]  /*0140*/  DEPBAR.LE SB0, 0x36 ;  /* 0x00008d800000791a */ /* 0x000fe80000000000 */
[----:B------:R-:W0:Y:S02]  /*0150*/  UTCATOMSWS.FIND_AND_SET.ALIGN UP1, UR5, UR5 ;  /* 0x00000005000575e3 */ /* 0x000e240008020800 */
[----:B0-----:R-:W-:-:S04]  /*0160*/  PLOP3.LUT P0, PT, PT, PT, UP1, 0x80, 0x8 ;  /* 0x000000000008781c */ /* 0x001fc80003f0f018 */
[----:B------:R-:W-:-:S04]  /*0170*/  SEL R0, RZ, 0xffffffff, !P0 ;  /* 0xffffffffff007807 */ /* 0x000fc80004000000 */
[----:B------:R-:W-:Y:S01]  /*0180*/  ISETP.NE.AND P0, PT, R0, RZ, PT ;  /* 0x000000ff0000720c */ /* 0x000fe20003f05270 */
[----:B------:R-:W-:-:S12]  /*0190*/  IMAD.U32 R0, RZ, RZ, UR5 ;  /* 0x00000005ff007e24 */ /* 0x000fd8000f8e00ff */
[----:B------:R-:W-:Y:S05]  /*01a0*/  @P0 BRA `(.L_x_3) ;  /* 0x0000000000240947 */ /* 0x000fea0003800000 */
.L_x_4:
[----:B------:R-:W-:Y:S05]  /*01b0*/  NANOSLEEP 0x64 ;  /* 0x000000640000795d */ /* 0x000fea0003800000 */
[----:B------:R-:W-:-:S05]  /*01c0*/  UMOV UR5, 0x10 ;  /* 0x0000001000057882 */ /* 0x000fca0000000000 */
[----:B------:R-:W-:Y:S04]  /*01d0*/  DEPBAR.LE SB0, 0x36 ;  /* 0x00008d800000791a */ /* 0x000fe80000000000 */
[----:B------:R-:W0:Y:S02]  /*01e0*/  UTCATOMSWS.FIND_AND_SET.ALIGN UP1, UR5, UR5 ;  /* 0x00000005000575e3 */ /* 0x000e240008020800 */
[----:B0-----:R-:W-:-:S04]  /*01f0*/  PLOP3.LUT P0, PT, PT, PT, UP1, 0x80, 0x8 ;  /* 0x000000000008781c */ /* 0x001fc80003f0f018 */
[----:B------:R-:W-:-:S04]  /*0200*/  SEL R0, RZ, 0xffffffff, !P0 ;  /* 0xffffffffff007807 */ /* 0x000fc80004000000 */
[----:B------:R-:W-:Y:S01]  /*0210*/  ISETP.NE.AND P0, PT, R0, RZ, PT ;  /* 0x000000ff0000720c */ /* 0x000fe20003f05270 */
[----:B------:R-:W-:-:S12]  /*0220*/  IMAD.U32 R0, RZ, RZ, UR5 ;  /* 0x00000005ff007e24 */ /* 0x000fd8000f8e00ff */
[----:B------:R-:W-:Y:S05]  /*0230*/  @!P0 BRA `(.L_x_4) ;  /* 0xfffffffc00dc8947 */ /* 0x000fea000383ffff */
.L_x_3:
[C---:B------:R-:W-:Y:S01]  /*0240*/  VIADD R3, R0.reuse, 0x10 ;  /* 0x0000001000037836 */ /* 0x040fe20000000000 */
[----:B------:R-:W-:Y:S01]  /*0250*/  UMOV UR5, 0x50 ;  /* 0x0000005000057882 */ /* 0x000fe20000000000 */
[----:B------:R-:W-:Y:S01]  /*0260*/  SHF.L.U32 R2, R5, R0, RZ ;  /* 0x0000000005027219 */ /* 0x000fe200000006ff */
[----:B------:R-:W-:Y:S01]  /*0270*/  ULEA UR5, UR6, UR5, 0x18 ;  /* 0x0000000506057291 */ /* 0x000fe2000f8ec0ff */
[----:B------:R-:W-:Y:S01]  /*0280*/  IMAD.SHL.U32 R0, R0, 0x20, RZ ;  /* 0x0000002000007824 */ /* 0x000fe200078e00ff */
[----:B------:R-:W-:-:S04]  /*0290*/  SHF.L.U32 R3, R4, R3, RZ ;  /* 0x0000000304037219 */ /* 0x000fc800000006ff */
[----:B------:R-:W-:-:S05]  /*02a0*/  LOP3.LUT R2, R3, R2, RZ, 0xfc, !PT ;  /* 0x0000000203027212 */ /* 0x000fca00078efcff */
[----:B------:R0:W-:Y:S04]  /*02b0*/  ATOMS.OR RZ, [UR5], R2 ;  /* 0x00000002ffff798c */ /* 0x0001e8000b000005 */
[----:B------:R0:W-:Y:S01]  /*02c0*/  STS [UR4], R0 ;  /* 0x00000000ff007988 */ /* 0x0001e20008000804 */
[----:B------:R-:W-:Y:S05]  /*02d0*/  BRA `(.L_x_2) ;  /* 0x0000000000107947 */ /* 0x000fea0003800000 */
.L_x_1:
[----:B------:R-:W-:Y:S01]  /*02e0*/  IMAD.MOV.U32 R0, RZ, RZ, -0x1 ;  /* 0xffffffffff007424 */ /* 0x000fe200078e00ff */
[----:B------:R-:W-:-:S04]  /*02f0*/  MOV R2, 0x320 ;  /* 0x0000032000027802 */ /* 0x000fc80000000f00 */
[----:B------:R0:W-:Y:S03]  /*0300*/  STS [UR4], R0 ;  /* 0x00000000ff007988 */ /* 0x0001e60008000804 */
[----:B0-----:R-:W-:Y:S05]  /*0310*/  CALL.REL.NOINC `($__internal_1_$__cuda_sm10x_tcgen05_guardrail_trap_phase_invalid_during_alloc) ;  /* 0x0000009000387944 */ /* 0x001fea0003c00000 */
.L_x_2:
[----:B------:R-:W-:Y:S05]  /*0320*/  WARPSYNC.ALL ;  /* 0x0000000000007948 */ /* 0x000fea0003800000 */
[----:B------:R-:W-:Y:S01]  /*0330*/  NOP ;  /* 0x0000000000007918 */ /* 0x000fe20000000000 */
.L_x_0:
[----:B------:R-:W1:Y:S01]  /*0340*/  LDC.64 R74, c[0x0][0x398] ;  /* 0x0000e600ff4a7b82 */ /* 0x000e620000000a00 */
[----:B------:R-:W2:Y:S01]  /*0350*/  S2R R5, SR_CTAID.X ;  /* 0x0000000000057919 */ /* 0x000ea20000002500 */
[----:B------:R-:W-:Y:S01]  /*0360*/  LOP3.LUT R38, R35, 0xff, RZ, 0xc0, !PT ;  /* 0x000000ff23267812 */ /* 0x000fe200078ec0ff */
[----:B------:R-:W-:Y:S01]  /*0370*/  UMOV UR9, 0x400 ;  /* 0x0000040000097882 */ /* 0x000fe20000000000 */
[----:B------:R-:W3:Y:S04]  /*0380*/  LDCU.128 UR16, c[0x0][0x380] ;  /* 0x00007000ff1077ac */ /* 0x000ee80008000c00 */
[----:B------:R-:W4:Y:S01]  /*0390*/  S2UR UR5, SR_CgaCtaId ;  /* 0x00000000000579c3 */ /* 0x000f220000008800 */
[----:B------:R-:W-:Y:S01]  /*03a0*/  UMOV UR7, 0x1 ;  /* 0x0000000100077882 */ /* 0x000fe20000000000 */
[----:B01----:R-:W-:-:S05]  /*03b0*/  VIADD R0, R75, 0x7f ;  /* 0x0000007f4b007836 */ /* 0x003fca0000000000 */
[----:B------:R-:W-:Y:S01]  /*03c0*/  SHF.R.S32.HI R3, RZ, 0x1f, R0 ;  /* 0x0000001fff037819 */ /* 0x000fe20000011400 */
[----:B----4-:R-:W-:-:S03]  /*03d0*/  ULEA UR9, UR5, UR9, 0x18 ;  /* 0x0000000905097291 */ /* 0x010fc6000f8ec0ff */
[----:B------:R-:W-:Y:S02]  /*03e0*/  LEA.HI R3, R3, R0, RZ, 0x7 ;  /* 0x0000000003037211 */ /* 0x000fe400078f38ff */
[----:B--2---:R-:W-:Y:S02]  /*03f0*/  IABS R8, R5 ;  /* 0x0000000500087213 */ /* 0x004fe40000000000 */
[----:B------:R-:W-:-:S05]  /*0400*/  SHF.R.S32.HI R3, RZ, 0x7, R3 ;  /* 0x00000007ff037819 */ /* 0x000fca0000011403 */
[----:B------:R-:W-:-:S05]  /*0410*/  IMAD.SHL.U32 R4, R3, 0x8, RZ ;  /* 0x0000000803047824 */ /* 0x000fca00078e00ff */
[-C--:B------:R-:W-:Y:S02]  /*0420*/  IABS R7, R4.reuse ;  /* 0x0000000400077213 */ /* 0x080fe40000000000 */
[----:B------:R-:W-:Y:S02]  /*0430*/  IABS R10, R4 ;  /* 0x00000004000a7213 */ /* 0x000fe40000000000 */
[----:B------:R-:W0:Y:S08]  /*0440*/  I2F.RP R0, R7 ;  /* 0x0000000700007306 */ /* 0x000e300000209400 */
[----:B0-----:R-:W0:Y:S02]  /*0450*/  MUFU.RCP R0, R0 ;  /* 0x0000000000007308 */ /* 0x001e240000001000 */
[----:B0-----:R-:W-:-:S02]  /*0460*/  VIADD R2, R0, 0xffffffe ;  /* 0x0ffffffe00027836 */ /* 0x001fc40000000000 */
[----:B------:R-:W-:Y:S01]  /*0470*/  IMAD.MOV R0, RZ, RZ, -R10 ;  /* 0x000000ffff007224 */ /* 0x000fe200078e0a0a */
[----:B------:R-:W-:-:S03]  /*0480*/  IABS R10, R74 ;  /* 0x0000004a000a7213 */ /* 0x000fc60000000000 */
[----:B------:R0:W1:Y:S02]  /*0490*/  F2I.FTZ.U32.TRUNC.NTZ R3, R2 ;  /* 0x0000000200037305 */ /* 0x000064000021f000 */
[----:B0-----:R-:W-:Y:S02]  /*04a0*/  IMAD.MOV.U32 R2, RZ, RZ, RZ ;  /* 0x000000ffff027224 */ /* 0x001fe400078e00ff */
[----:B-1----:R-:W-:-:S04]  /*04b0*/  IMAD.MOV R6, RZ, RZ, -R3 ;  /* 0x000000ffff067224 */ /* 0x002fc800078e0a03 */
[----:B------:R-:W-:Y:S02]  /*04c0*/  IMAD R9, R6, R7, RZ ;  /* 0x0000000706097224 */ /* 0x000fe400078e02ff */
[----:B------:R-:W-:Y:S02]  /*04d0*/  IMAD.MOV.U32 R6, RZ, RZ, R8 ;  /* 0x000000ffff067224 */ /* 0x000fe400078e0008 */
[----:B------:R-:W-:-:S06]  /*04e0*/  IMAD.HI.U32 R3, R3, R9, R2 ;  /* 0x0000000903037227 */ /* 0x000fcc00078e0002 */
[----:B------:R-:W-:-:S04]  /*04f0*/  IMAD.HI.U32 R3, R3, R6, RZ ;  /* 0x0000000603037227 */ /* 0x000fc800078e00ff */
[----:B------:R-:W-:Y:S01]  /*0500*/  IMAD R0, R3, R0, R6 ;  /* 0x0000000003007224 */ /* 0x000fe200078e0206 */
[----:B------:R-:W-:Y:S04]  /*0510*/  BAR.SYNC.DEFER_BLOCKING 0x0 ;  /* 0x0000000000007b1d */ /* 0x000fe80000010000 */
[----:B------:R-:W-:-:S13]  /*0520*/  ISETP.GT.U32.AND P1, PT, R7, R0, PT ;  /* 0x000000000700720c */ /* 0x000fda0003f24070 */
[----:B------:R-:W-:Y:S02]  /*0530*/  @!P1 IMAD.IADD R0, R0, 0x1, -R7 ;  /* 0x0000000100009824 */ /* 0x000fe400078e0a07 */
[----:B------:R-:W-:Y:S01]  /*0540*/  @!P1 VIADD R3, R3, 0x1 ;  /* 0x0000000103039836 */ /* 0x000fe20000000000 */
[----:B------:R-:W-:Y:S02]  /*0550*/  ISETP.NE.AND P1, PT, R4, RZ, PT ;  /* 0x000000ff0400720c */ /* 0x000fe40003f25270 */
[----:B------:R-:W-:Y:S02]  /*0560*/  ISETP.GE.U32.AND P0, PT, R0, R7, PT ;  /* 0x000000070000720c */ /* 0x000fe40003f06070 */
[----:B------:R-:W-:-:S04]  /*0570*/  LOP3.LUT R0, R5, R4, RZ, 0x3c, !PT ;  /* 0x0000000405007212 */ /* 0x000fc800078e3cff */
[----:B------:R-:W-:Y:S01]  /*0580*/  ISETP.GE.AND P2, PT, R0, RZ, PT ;  /* 0x000000ff0000720c */ /* 0x000fe20003f46270 */
[----:B------:R-:W-:-:S06]  /*0590*/  VIADD R0, R74, 0xff ;  /* 0x000000ff4a007836 */ /* 0x000fcc0000000000 */
[----:B------:R-:W-:-:S04]  /*05a0*/  @P0 VIADD R3, R3, 0x1 ;  /* 0x0000000103030836 */ /* 0x000fc80000000000 */
[----:B------:R-:W-:Y:S01]  /*05b0*/  IMAD.MOV.U32 R2, RZ, RZ, R3 ;  /* 0x000000ffff027224 */ /* 0x000fe200078e0003 */
[----:B------:R-:W-:-:S03]  /*05c0*/  SHF.R.S32.HI R3, RZ, 0x1f, R0 ;  /* 0x0000001fff037819 */ /* 0x000fc60000011400 */
[----:B------:R-:W-:Y:S01]  /*05d0*/  @!P2 IMAD.MOV R2, RZ, RZ, -R2 ;  /* 0x000000ffff02a224 */ /* 0x000fe200078e0a02 */
[----:B------:R-:W-:Y:S02]  /*05e0*/  @!P1 LOP3.LUT R2, RZ, R4, RZ, 0x33, !PT ;  /* 0x00000004ff029212 */ /* 0x000fe400078e33ff */
[----:B------:R-:W-:-:S03]  /*05f0*/  LEA.HI R3, R3, R0, RZ, 0x8 ;  /* 0x0000000003037211 */ /* 0x000fc600078f40ff */
[----:B------:R-:W-:Y:S02]  /*0600*/  IMAD.SHL.U32 R6, R2, 0x8, RZ ;  /* 0x0000000802067824 */ /* 0x000fe400078e00ff */
[----:B------:R-:W-:-:S03]  /*0610*/  IMAD.MOV R2, RZ, RZ, -R2 ;  /* 0x000000ffff027224 */ /* 0x000fc600078e0a02 */
[----:B------:R-:W-:Y:S01]  /*0620*/  LEA.HI.SX32 R3, R3, -R6, 0x18 ;  /* 0x8000000603037211 */ /* 0x000fe200078fc2ff */
[----:B------:R-:W-:-:S03]  /*0630*/  IMAD R8, R4, R2, R5 ;  /* 0x0000000204087224 */ /* 0x000fc600078e0205 */
[----:B------:R-:W-:-:S04]  /*0640*/  VIMNMX R11, PT, PT, R3, 0x8, PT ;  /* 0x00000008030b7848 */ /* 0x000fc80003fe0100 */
[-C--:B------:R-:W-:Y:S02]  /*0650*/  IABS R7, R11.reuse ;  /* 0x0000000b00077213 */ /* 0x080fe40000000000 */
[----:B------:R-:W-:Y:S02]  /*0660*/  IABS R4, R11 ;  /* 0x0000000b00047213 */ /* 0x000fe40000000000 */
[----:B------:R-:W0:Y:S08]  /*0670*/  I2F.RP R0, R7 ;  /* 0x0000000700007306 */ /* 0x000e300000209400 */
[----:B0-----:R-:W0:Y:S02]  /*0680*/  MUFU.RCP R0, R0 ;  /* 0x0000000000007308 */ /* 0x001e240000001000 */
[----:B0-----:R-:W-:-:S06]  /*0690*/  VIADD R3, R0, 0xffffffe ;  /* 0x0ffffffe00037836 */ /* 0x001fcc0000000000 */
[----:B------:R-:W0:Y:S02]  /*06a0*/  F2I.FTZ.U32.TRUNC.NTZ R3, R3 ;  /* 0x0000000300037305 */ /* 0x000e24000021f000 */
[----:B0-----:R-:W-:-:S04]  /*06b0*/  IMAD.MOV R9, RZ, RZ, -R3 ;  /* 0x000000ffff097224 */ /* 0x001fc800078e0a03 */
[----:B------:R-:W-:Y:S01]  /*06c0*/  IMAD.MOV.U32 R2, RZ, RZ, R9 ;  /* 0x000000ffff027224 */ /* 0x000fe200078e0009 */
[----:B------:R-:W-:-:S03]  /*06d0*/  IABS R9, R8 ;  /* 0x0000000800097213 */ /* 0x000fc60000000000 */
[----:B------:R-:W-:Y:S02]  /*06e0*/  IMAD R5, R2, R7, RZ ;  /* 0x0000000702057224 */ /* 0x000fe400078e02ff */
[----:B------:R-:W-:-:S04]  /*06f0*/  IMAD.MOV.U32 R2, RZ, RZ, RZ ;  /* 0x000000ffff027224 */ /* 0x000fc800078e00ff */
[----:B------:R-:W-:-:S04]  /*0700*/  IMAD.HI.U32 R2, R3, R5, R2 ;  /* 0x0000000503027227 */ /* 0x000fc800078e0002 */
[----:B------:R-:W-:Y:S02]  /*0710*/  IMAD.MOV R3, RZ, RZ, -R4 ;  /* 0x000000ffff037224 */ /* 0x000fe400078e0a04 */
[----:B------:R-:W-:-:S04]  /*0720*/  IMAD.HI.U32 R0, R2, R9, RZ ;  /* 0x0000000902007227 */ /* 0x000fc800078e00ff */
[----:B------:R-:W-:Y:S02]  /*0730*/  IMAD R2, R0, R3, R9 ;  /* 0x0000000300027224 */ /* 0x000fe400078e0209 */
[----:B------:R-:W0:Y:S03]  /*0740*/  I2F.RP R3, R10 ;  /* 0x0000000a00037306 */ /* 0x000e260000209400 */
[----:B------:R-:W-:-:S05]  /*0750*/  ISETP.GT.U32.AND P1, PT, R7, R2, PT ;  /* 0x000000020700720c */ /* 0x000fca0003f24070 */
[----:B0-----:R-:W0:Y:S08]  /*0760*/  MUFU.RCP R3, R3 ;  /* 0x0000000300037308 */ /* 0x001e300000001000 */
[----:B------:R-:W-:Y:S02]  /*0770*/  @!P1 IMAD.IADD R2, R2, 0x1, -R7 ;  /* 0x0000000102029824 */ /* 0x000fe400078e0a07 */
[----:B------:R-:W-:Y:S01]  /*0780*/  @!P1 VIADD R0, R0, 0x1 ;  /* 0x0000000100009836 */ /* 0x000fe20000000000 */
[----:B------:R-:W-:-:S02]  /*0790*/  ISETP.NE.AND P1, PT, R11, RZ, PT ;  /* 0x000000ff0b00720c */ /* 0x000fc40003f25270 */
[----:B------:R-:W-:Y:S02]  /*07a0*/  ISETP.GE.U32.AND P0, PT, R2, R7, PT ;  /* 0x000000070200720c */ /* 0x000fe40003f06070 */
[----:B------:R-:W-:-:S04]  /*07b0*/  LOP3.LUT R2, R8, R11, RZ, 0x3c, !PT ;  /* 0x0000000b08027212 */ /* 0x000fc800078e3cff */
[----:B------:R-:W-:Y:S01]  /*07c0*/  ISETP.GE.AND P2, PT, R2, RZ, PT ;  /* 0x000000ff0200720c */ /* 0x000fe20003f46270 */
[----:B0-----:R-:W-:-:S06]  /*07d0*/  VIADD R4, R3, 0xffffffe ;  /* 0x0ffffffe03047836 */ /* 0x001fcc0000000000 */
[----:B------:R-:W-:Y:S01]  /*07e0*/  @P0 VIADD R0, R0, 0x1 ;  /* 0x0000000100000836 */ /* 0x000fe20000000000 */
[----:B------:R0:W1:Y:S05]  /*07f0*/  F2I.FTZ.U32.TRUNC.NTZ R5, R4 ;  /* 0x0000000400057305 */ /* 0x00006a000021f000 */
[----:B------:R-:W-:Y:S01]  /*0800*/  @!P2 IMAD.MOV R0, RZ, RZ, -R0 ;  /* 0x000000ffff00a224 */ /* 0x000fe200078e0a00 */
[----:B------:R-:W-:Y:S01]  /*0810*/  @!P1 LOP3.LUT R0, RZ, R11, RZ, 0x33, !PT ;  /* 0x0000000bff009212 */ /* 0x000fe200078e33ff */
[----:B0-----:R-:W-:-:S04]  /*0820*/  IMAD.MOV.U32 R4, RZ, RZ, RZ ;  /* 0x000000ffff047224 */ /* 0x001fc800078e00ff */
[----:B------:R-:W-:-:S04]  /*0830*/  IMAD.MOV R2, RZ, RZ, -R0 ;  /* 0x000000ffff027224 */ /* 0x000fc800078e0a00 */
[----:B------:R-:W-:Y:S02]  /*0840*/  IMAD R2, R11, R2, R8 ;  /* 0x000000020b027224 */ /* 0x000fe400078e0208 */
[----:B-1----:R-:W-:Y:S01]  /*0850*/  IMAD.MOV R7, RZ, RZ, -R5 ;  /* 0x000000ffff077224 */ /* 0x002fe200078e0a05 */
[----:B------:R-:W0:Y:S01]  /*0860*/  LDS R11, [UR9] ;  /* 0x00000009ff0b7984 */ /* 0x000e220008000800 */
[----:B------:R-:W-:Y:S01]  /*0870*/  IMAD.IADD R3, R6, 0x1, R2 ;  /* 0x0000000106037824 */ /* 0x000fe200078e0202 */
[----:B------:R-:W-:-:S03]  /*0880*/  IABS R6, R75 ;  /* 0x0000004b00067213 */ /* 0x000fc60000000000 */
[----:B------:R-:W-:Y:S02]  /*0890*/  IMAD R2, R3, 0x100, R38 ;  /* 0x0000010003027824 */ /* 0x000fe400078e0226 */
[----:B------:R-:W-:Y:S02]  /*08a0*/  IMAD R3, R7, R10, RZ ;  /* 0x0000000a07037224 */ /* 0x000fe400078e02ff */
[----:B------:R-:W1:Y:S01]  /*08b0*/  I2F.RP R7, R6 ;  /* 0x0000000600077306 */ /* 0x000e620000209400 */
[----:B------:R-:W-:Y:S01]  /*08c0*/  IABS R8, R2 ;  /* 0x0000000200087213 */ /* 0x000fe20000000000 */
[----:B------:R-:W-:Y:S01]  /*08d0*/  IMAD.HI.U32 R4, R5, R3, R4 ;  /* 0x0000000305047227 */ /* 0x000fe200078e0004 */
[----:B------:R-:W-:Y:S01]  /*08e0*/  BAR.SYNC.DEFER_BLOCKING 0x0 ;  /* 0x0000000000007b1d */ /* 0x000fe20000010000 */
[----:B------:R-:W-:Y:S02]  /*08f0*/  ISETP.GE.AND P1, PT, R2, RZ, PT ;  /* 0x000000ff0200720c */ /* 0x000fe40003f26270 */
[----:B------:R-:W-:-:S04]  /*0900*/  IMAD.MOV.U32 R3, RZ, RZ, R8 ;  /* 0x000000ffff037224 */ /* 0x000fc800078e0008 */
[----:B------:R-:W-:-:S04]  /*0910*/  IMAD.HI.U32 R4, R4, R3, RZ ;  /* 0x0000000304047227 */ /* 0x000fc800078e00ff */
[----:B------:R-:W-:Y:S01]  /*0920*/  IMAD.MOV R4, RZ, RZ, -R4 ;  /* 0x000000ffff047224 */ /* 0x000fe200078e0a04 */
[----:B-1----:R-:W1:Y:S03]  /*0930*/  MUFU.RCP R7, R7 ;  /* 0x0000000700077308 */ /* 0x002e660000001000 */
[C---:B------:R-:W-:Y:S02]  /*0940*/  IMAD R3, R10.reuse, R4, R3 ;  /* 0x000000040a037224 */ /* 0x040fe400078e0203 */
[----:B------:R-:W2:Y:S03]  /*0950*/  LDC.64 R4, c[0x0][0x3a0] ;  /* 0x0000e800ff047b82 */ /* 0x000ea60000000a00 */
[----:B------:R-:W-:Y:S02]  /*0960*/  ISETP.GT.U32.AND P0, PT, R10, R3, PT ;  /* 0x000000030a00720c */ /* 0x000fe40003f04070 */
[----:B0-----:R-:W-:Y:S01]  /*0970*/  R2UR UR8, R11 ;  /* 0x000000000b0872ca */ /* 0x001fe200000e0000 */
[----:B-1----:R-:W-:Y:S01]  /*0980*/  VIADD R8, R7, 0xffffffe ;  /* 0x0ffffffe07087836 */ /* 0x002fe20000000000 */
[----:B------:R-:W-:-:S09]  /*0990*/  SHF.R.U32.HI R7, RZ, 0x5, R35 ;  /* 0x00000005ff077819 */ /* 0x000fd20000011623 */
[----:B------:R-:W-:Y:S01]  /*09a0*/  @!P0 IMAD.IADD R3, R3, 0x1, -R10 ;  /* 0x0000000103038824 */ /* 0x000fe200078e0a0a */
[----:B------:R0:W1:Y:S01]  /*09b0*/  F2I.FTZ.U32.TRUNC.NTZ R9, R8 ;  /* 0x0000000800097305 */ /* 0x000062000021f000 */
[----:B------:R-:W-:-:S03]  /*09c0*/  R2UR UR14, R7 ;  /* 0x00000000070e72ca */ /* 0x000fc600000e0000 */
[----:B------:R-:W-:Y:S01]  /*09d0*/  ISETP.GT.U32.AND P0, PT, R10, R3, PT ;  /* 0x000000030a00720c */ /* 0x000fe20003f04070 */
[C---:B--2---:R-:W-:Y:S02]  /*09e0*/  VIADD R7, R4.reuse, 0xfffffffd ;  /* 0xfffffffd04077836 */ /* 0x044fe40000000000 */
[----:B0-----:R-:W-:Y:S02]  /*09f0*/  IMAD.MOV.U32 R8, RZ, RZ, RZ ;  /* 0x000000ffff087224 */ /* 0x001fe400078e00ff */
[C---:B------:R-:W-:Y:S01]  /*0a00*/  VIADD R11, R4.reuse, 0xffffffea ;  /* 0xffffffea040b7836 */ /* 0x040fe20000000000 */
[----:B------:R-:W-:Y:S01]  /*0a10*/  ISETP.GE.U32.AND P5, PT, R7, 0x7fffffde, PT ;  /* 0x7fffffde0700780c */ /* 0x000fe20003fa6070 */
[----:B------:R-:W-:-:S03]  /*0a20*/  VIADD R7, R4, 0xffffffed ;  /* 0xffffffed04077836 */ /* 0x000fc60000000000 */
[----:B------:R-:W-:Y:S01]  /*0a30*/  USHF.L.U32 UR4, UR14, 0x15, URZ ;  /* 0x000000150e047899 */ /* 0x000fe200080006ff */
[----:B-1----:R-:W-:Y:S01]  /*0a40*/  IMAD.MOV R19, RZ, RZ, -R9 ;  /* 0x000000ffff137224 */ /* 0x002fe200078e0a09 */
[----:B------:R-:W-:Y:S01]  /*0a50*/  ULOP3.LUT UR13, UR14, 0x4, URZ, 0xc0, !UPT ;  /* 0x000000040e0d7892 */ /* 0x000fe2000f8ec0ff */
[----:B------:R-:W-:Y:S01]  /*0a60*/  @!P0 IMAD.IADD R3, R3, 0x1, -R10 ;  /* 0x0000000103038824 */ /* 0x000fe200078e0a0a */
[----:B------:R-:W-:Y:S01]  /*0a70*/  ISETP.NE.AND P0, PT, R74, RZ, PT ;  /* 0x000000ff4a00720c */ /* 0x000fe20003f05270 */
[----:B------:R-:W-:Y:S01]  /*0a80*/  IMAD R19, R19, R6, RZ ;  /* 0x0000000613137224 */ /* 0x000fe200078e02ff */
[----:B------:R-:W-:Y:S01]  /*0a90*/  ISETP.GE.U32.AND P6, PT, R7, 0x7fffffce, PT ;  /* 0x7fffffce0700780c */ /* 0x000fe20003fc6070 */
[----:B------:R-:W-:Y:S01]  /*0aa0*/  IMAD.MOV.U32 R18, RZ, RZ, R3 ;  /* 0x000000ffff127224 */ /* 0x000fe200078e0003 */
[----:B------:R-:W-:Y:S01]  /*0ab0*/  ULOP3.LUT UR6, UR4, 0x600000, URZ, 0xc0, !UPT ;  /* 0x0060000004067892 */ /* 0x000fe2000f8ec0ff */
[----:B------:R-:W-:Y:S01]  /*0ac0*/  IMAD.HI.U32 R19, R9, R19, R8 ;  /* 0x0000001309137227 */ /* 0x000fe200078e0008 */
[----:B------:R-:W-:-:S02]  /*0ad0*/  SEL R10, RZ, 0x1fffe, P6 ;  /* 0x0001fffeff0a7807 */ /* 0x000fc40003000000 */
[----:B------:R-:W-:Y:S01]  /*0ae0*/  UIADD3 UR10, UPT, UPT, UR8, UR6, URZ ;  /* 0x00000006080a7290 */ /* 0x000fe2000fffe0ff */
[C---:B------:R-:W-:Y:S02]  /*0af0*/  VIADD R3, R4.reuse, 0xfffffffe ;  /* 0xfffffffe04037836 */ /* 0x040fe40000000000 */
[C---:B------:R-:W-:Y:S02]  /*0b00*/  VIADD R8, R4.reuse, 0xfffffff0 ;  /* 0xfffffff004087836 */ /* 0x040fe40000000000 */
[----:B------:R-:W-:Y:S01]  /*0b10*/  @!P1 IMAD.MOV R18, RZ, RZ, -R18 ;  /* 0x000000ffff129224 */ /* 0x000fe200078e0a12 */
[----:B------:R-:W-:Y:S01]  /*0b20*/  ISETP.GE.U32.AND P1, PT, R3, 0x7fffffdf, PT ;  /* 0x7fffffdf0300780c */ /* 0x000fe20003f26070 */
[----:B------:R-:W-:Y:S01]  /*0b30*/  VIADD R3, R4, 0xfffffffb ;  /* 0xfffffffb04037836 */ /* 0x000fe20000000000 */
[----:B------:R-:W-:Y:S01]  /*0b40*/  ISETP.GE.U32.AND P3, PT, R8, 0x7fffffd1, PT ;  /* 0x7fffffd10800780c */ /* 0x000fe20003f66070 */
[C---:B------:R-:W-:Y:S01]  /*0b50*/  VIADD R8, R4.reuse, 0xffffffec ;  /* 0xffffffec04087836 */ /* 0x040fe20000000000 */
[----:B------:R-:W-:Y:S01]  /*0b60*/  @!P0 LOP3.LUT R18, RZ, R74, RZ, 0x33, !PT ;  /* 0x0000004aff128212 */ /* 0x000fe200078e33ff */
[C---:B------:R-:W-:Y:S01]  /*0b70*/  VIADD R9, R4.reuse, 0xffffffee ;  /* 0xffffffee04097836 */ /* 0x040fe20000000000 */
[----:B------:R-:W-:Y:S01]  /*0b80*/  ISETP.GE.U32.AND P4, PT, R3, 0x7fffffdc, PT ;  /* 0x7fffffdc0300780c */ /* 0x000fe20003f86070 */
[----:B------:R-:W-:Y:S01]  /*0b90*/  VIADD R3, R4, 0xffffffef ;  /* 0xffffffef04037836 */ /* 0x000fe20000000000 */
[----:B------:R-:W-:Y:S01]  /*0ba0*/  ISETP.GE.U32.AND P0, PT, R8, 0x7fffffcd, PT ;  /* 0x7fffffcd0800780c */ /* 0x000fe20003f06070 */
[C---:B------:R-:W-:Y:S01]  /*0bb0*/  VIADD R7, R4.reuse, 0xffffffe8 ;  /* 0xffffffe804077836 */ /* 0x040fe20000000000 */
[----:B------:R-:W-:Y:S01]  /*0bc0*/  ISETP.GE.U32.AND P2, PT, R9, 0x7fffffcf, PT ;  /* 0x7fffffcf0900780c */ /* 0x000fe20003f46070 */
[C---:B------:R-:W-:Y:S01]  /*0bd0*/  VIADD R16, R4.reuse, 0xffffffe6 ;  /* 0xffffffe604107836 */ /* 0x040fe20000000000 */
[----:B------:R-:W-:Y:S01]  /*0be0*/  SEL R9, RZ, 0x1, P0 ;  /* 0x00000001ff097807 */ /* 0x000fe20000000000 */
[C---:B------:R-:W-:Y:S01]  /*0bf0*/  VIADD R15, R4.reuse, 0xffffffe7 ;  /* 0xffffffe7040f7836 */ /* 0x040fe20000000000 */
[----:B------:R-:W-:Y:S01]  /*0c00*/  ISETP.GE.U32.AND P0, PT, R3, 0x7fffffd0, PT ;  /* 0x7fffffd00300780c */ /* 0x000fe20003f06070 */
[C---:B------:R-:W-:Y:S01]  /*0c10*/  VIADD R3, R4.reuse, 0xffffffe9 ;  /* 0xffffffe904037836 */ /* 0x040fe20000000000 */
[----:B------:R-:W-:Y:S01]  /*0c20*/  ISETP.GE.U32.AND P6, PT, R7, 0x7fffffc9, PT ;  /* 0x7fffffc90700780c */ /* 0x000fe20003fc6070 */
[C---:B------:R-:W-:Y:S01]  /*0c30*/  VIADD R20, R4.reuse, 0xffffffe2 ;  /* 0xffffffe204147836 */ /* 0x040fe20000000000 */
[----:B------:R-:W-:Y:S01]  /*0c40*/  SEL R7, RZ, 0x4, P2 ;  /* 0x00000004ff077807 */ /* 0x000fe20001000000 */
[----:B------:R-:W-:Y:S01]  /*0c50*/  IMAD.IADD R9, R9, 0x1, R10 ;  /* 0x0000000109097824 */ /* 0x000fe200078e020a */
[----:B------:R-:W-:Y:S01]  /*0c60*/  ISETP.GE.U32.AND P2, PT, R3, 0x7fffffca, PT ;  /* 0x7fffffca0300780c */ /* 0x000fe20003f46070 */
[----:B------:R-:W-:Y:S01]  /*0c70*/  VIADD R3, R4, 0xffffffeb ;  /* 0xffffffeb04037836 */ /* 0x000fe20000000000 */
[----:B------:R-:W-:Y:S01]  /*0c80*/  SEL R8, RZ, 0x7fff8, P0 ;  /* 0x0007fff8ff087807 */ /* 0x000fe20000000000 */
[----:B------:R-:W-:Y:S01]  /*0c90*/  IMAD R37, R18, R5, RZ ;  /* 0x0000000512257224 */ /* 0x000fe200078e02ff */
[----:B------:R-:W-:Y:S01]  /*0ca0*/  ISETP.GE.U32.AND P0, PT, R11, 0x7fffffcb, PT ;  /* 0x7fffffcb0b00780c */ /* 0x000fe20003f06070 */
[----:B------:R-:W-:Y:S01]  /*0cb0*/  VIADD R11, R4, 0xffffffe4 ;  /* 0xffffffe4040b7836 */ /* 0x000fe20000000000 */
[----:B------:R-:W-:-:S02]  /*0cc0*/  SEL R13, RZ, 0x1, P6 ;  /* 0x00000001ff0d7807 */ /* 0x000fc40003000000 */
[----:B------:R-:W-:Y:S01]  /*0cd0*/  ISETP.GE.U32.AND P6, PT, R3, 0x7fffffcc, PT ;  /* 0x7fffffcc0300780c */ /* 0x000fe20003fc6070 */
[C---:B------:R-:W-:Y:S01]  /*0ce0*/  VIADD R3, R4.reuse, 0xffffffe5 ;  /* 0xffffffe504037836 */ /* 0x040fe20000000000 */
[----:B------:R-:W-:Y:S02]  /*0cf0*/  SEL R14, RZ, 0x1fffe, P2 ;  /* 0x0001fffeff0e7807 */ /* 0x000fe40001000000 */
[----:B------:R-:W-:Y:S02]  /*0d00*/  ISETP.GE.U32.AND P2, PT, R11, 0x7fffffc5, PT ;  /* 0x7fffffc50b00780c */ /* 0x000fe40003f46070 */
[----:B------:R-:W-:Y:S01]  /*0d10*/  SEL R11, RZ, 0x4, P0 ;  /* 0x00000004ff0b7807 */ /* 0x000fe20000000000 */
[----:B------:R-:W-:Y:S01]  /*0d20*/  IMAD.IADD R13, R13, 0x1, R14 ;  /* 0x000000010d0d7824 */ /* 0x000fe200078e020e */
[----:B------:R-:W-:Y:S01]  /*0d30*/  ISETP.GE.U32.AND P0, PT, R3, 0x7fffffc6, PT ;  /* 0x7fffffc60300780c */ /* 0x000fe20003f06070 */
[----:B------:R-:W-:Y:S01]  /*0d40*/  VIADD R3, R4, 0xffffffe1 ;  /* 0xffffffe104037836 */ /* 0x000fe20000000000 */
[----:B------:R-:W-:-:S02]  /*0d50*/  SEL R12, RZ, 0x7fff8, P6 ;  /* 0x0007fff8ff0c7807 */ /* 0x000fc40003000000 */
[----:B------:R-:W-:Y:S02]  /*0d60*/  SEL R17, RZ, 0x1fffe, P0 ;  /* 0x0001fffeff117807 */ /* 0x000fe40000000000 */
[----:B------:R-:W-:Y:S01]  /*0d70*/  ISETP.GE.U32.AND P0, PT, R3, 0x7fffffc2, PT ;  /* 0x7fffffc20300780c */ /* 0x000fe20003f06070 */
[----:B------:R-:W-:Y:S01]  /*0d80*/  VIADD R3, R4, 0xffffffe0 ;  /* 0xffffffe004037836 */ /* 0x000fe20000000000 */
[----:B------:R-:W-:Y:S02]  /*0d90*/  ISETP.GE.U32.AND P6, PT, R16, 0x7fffffc7, PT ;  /* 0x7fffffc71000780c */ /* 0x000fe40003fc6070 */
[----:B------:R-:W-:Y:S02]  /*0da0*/  SEL R21, RZ, 0x1fffe, P0 ;  /* 0x0001fffeff157807 */ /* 0x000fe40000000000 */
[----:B------:R-:W-:Y:S02]  /*0db0*/  SEL R16, RZ, 0x1, P2 ;  /* 0x00000001ff107807 */ /* 0x000fe40001000000 */
[----:B------:R-:W-:-:S02]  /*0dc0*/  ISETP.GE.U32.AND P0, PT, R3, 0x7fffffc1, PT ;  /* 0x7fffffc10300780c */ /* 0x000fc40003f06070 */
[----:B------:R-:W-:Y:S01]  /*0dd0*/  ISETP.GE.U32.AND P2, PT, R15, 0x7fffffc8, PT ;  /* 0x7fffffc80f00780c */ /* 0x000fe20003f46070 */
[----:B------:R-:W-:Y:S01]  /*0de0*/  IMAD.IADD R16, R16, 0x1, R17 ;  /* 0x0000000110107824 */ /* 0x000fe200078e0211 */
[----:B------:R-:W-:Y:S02]  /*0df0*/  SEL R15, RZ, 0x4, P6 ;  /* 0x00000004ff0f7807 */ /* 0x000fe40003000000 */
[----:B------:R-:W-:Y:S01]  /*0e00*/  ISETP.GE.U32.AND P6, PT, R20, 0x7fffffc3, PT ;  /* 0x7fffffc31400780c */ /* 0x000fe20003fc6070 */
[----:B------:R-:W-:Y:S01]  /*0e10*/  VIADD R20, R4, 0xffffffe3 ;  /* 0xffffffe304147836 */ /* 0x000fe20000000000 */
[----:B------:R-:W-:Y:S02]  /*0e20*/  SEL R14, RZ, 0x1, P0 ;  /* 0x00000001ff0e7807 */ /* 0x000fe40000000000 */
[----:B------:R-:W-:Y:S02]  /*0e30*/  SEL R10, RZ, 0x4, P6 ;  /* 0x00000004ff0a7807 */ /* 0x000fe40003000000 */
[----:B------:R-:W-:Y:S01]  /*0e40*/  ISETP.GE.U32.AND P6, PT, R20, 0x7fffffc4, PT ;  /* 0x7fffffc41400780c */ /* 0x000fe20003fc6070 */
[----:B------:R-:W-:Y:S01]  /*0e50*/  IMAD.IADD R14, R14, 0x1, R21 ;  /* 0x000000010e0e7824 */ /* 0x000fe200078e0215 */
[----:B------:R-:W-:Y:S01]  /*0e60*/  LOP3.LUT R13, R13, 0x3, RZ, 0xc0, !PT ;  /* 0x000000030d0d7812 */ /* 0x000fe200078ec0ff */
[----:B------:R-:W0:Y:S01]  /*0e70*/  LDC.64 R20, c[0x0][0x3a8] ;  /* 0x0000ea00ff147b82 */ /* 0x000e220000000a00 */
[----:B------:R-:W-:-:S02]  /*0e80*/  LOP3.LUT R9, R9, 0x3, RZ, 0xc0, !PT ;  /* 0x0000000309097812 */ /* 0x000fc400078ec0ff */
[----:B------:R-:W-:Y:S02]  /*0e90*/  IADD3 R11, PT, PT, R13, R12, R11 ;  /* 0x0000000c0d0b7210 */ /* 0x000fe40007ffe00b */
[----:B------:R-:W-:Y:S02]  /*0ea0*/  IADD3 R7, PT, PT, R9, R8, R7 ;  /* 0x0000000809077210 */ /* 0x000fe40007ffe007 */
[----:B------:R-:W-:Y:S01]  /*0eb0*/  SEL R9, RZ, 0x7fff8, P6 ;  /* 0x0007fff8ff097807 */ /* 0x000fe20003000000 */
[----:B------:R-:W-:Y:S01]  /*0ec0*/  IMAD.SHL.U32 R11, R11, 0x100, RZ ;  /* 0x000001000b0b7824 */ /* 0x000fe200078e00ff */
[----:B------:R-:W-:Y:S02]  /*0ed0*/  LOP3.LUT R14, R14, 0x3, RZ, 0xc0, !PT ;  /* 0x000000030e0e7812 */ /* 0x000fe400078ec0ff */
[----:B------:R-:W-:Y:S02]  /*0ee0*/  SEL R8, RZ, 0x7fff8, P2 ;  /* 0x0007fff8ff087807 */ /* 0x000fe40001000000 */
[----:B------:R-:W-:-:S02]  /*0ef0*/  LOP3.LUT R16, R16, 0x3, RZ, 0xc0, !PT ;  /* 0x0000000310107812 */ /* 0x000fc400078ec0ff */
[----:B------:R-:W-:Y:S02]  /*0f00*/  IADD3 R9, PT, PT, R14, R9, R10 ;  /* 0x000000090e097210 */ /* 0x000fe40007ffe00a */
[----:B------:R-:W-:Y:S02]  /*0f10*/  IADD3 R15, PT, PT, R16, R8, R15 ;  /* 0x00000008100f7210 */ /* 0x000fe40007ffe00f */
[----:B------:R-:W-:Y:S02]  /*0f20*/  LOP3.LUT R10, R9, 0xf, RZ, 0xc0, !PT ;  /* 0x0000000f090a7812 */ /* 0x000fe400078ec0ff */
[----:B------:R-:W-:Y:S02]  /*0f30*/  LOP3.LUT R8, R11, 0xf00, RZ, 0xe2, !PT ;  /* 0x00000f000b087812 */ /* 0x000fe400078ee2ff */
[----:B------:R-:W-:Y:S01]  /*0f40*/  ISETP.NE.U32.AND P2, PT, R38, RZ, PT ;  /* 0x000000ff2600720c */ /* 0x000fe20003f45070 */
[----:B------:R-:W-:Y:S01]  /*0f50*/  IMAD R10, R15, 0x10, R10 ;  /* 0x000000100f0a7824 */ /* 0x000fe200078e020a */
[----:B------:R-:W-:Y:S01]  /*0f60*/  PRMT R11, RZ, 0x7610, R11 ;  /* 0x00007610ff0b7816 */ /* 0x000fe2000000000b */
[----:B------:R-:W-:Y:S01]  /*0f70*/  IMAD R7, R7, 0x1000, R8 ;  /* 0x0000100007077824 */ /* 0x000fe200078e0208 */
[----:B---3--:R-:W-:Y:S09]  /*0f80*/  BRA.U UP0, `(.L_x_5) ;  /* 0x0000000100187547 */ /* 0x008ff2000b800000 */
[----:B------:R-:W-:Y:S01]  /*0f90*/  ELECT P6, URZ, PT ;  /* 0x0000000000ff782f */ /* 0x000fe200038c0000 */
[----:B------:R-:W-:Y:S01]  /*0fa0*/  IMAD.MOV.U32 R5, RZ, RZ, 0x1 ;  /* 0x00000001ff057424 */ /* 0x000fe200078e00ff */
[----:B------:R-:W-:Y:S01]  /*0fb0*/  UMOV UR4, 0x40 ;  /* 0x0000004000047882 */ /* 0x000fe20000000000 */
[----:B------:R-:W-:Y:S01]  /*0fc0*/  UVIRTCOUNT.DEALLOC.SMPOOL 0x80 ;  /* 0x000000800000784c */ /* 0x000fe20000000000 */
[----:B------:R-:W-:-:S09]  /*0fd0*/  ULEA UR4, UR5, UR4, 0x18 ;  /* 0x0000000405047291 */ /* 0x000fd2000f8ec0ff */
[----:B------:R1:W-:Y:S03]  /*0fe0*/  @P6 STS.U8 [UR4], R5 ;  /* 0x00000005ff006988 */ /* 0x0003e60008000004 */
.L_x_5:
[----:B------:R-:W-:Y:S01]  /*0ff0*/  ULEA UR10, UR13, UR10, 0x5 ;  /* 0x0000000a0d0a7291 */ /* 0x000fe2000f8e28ff */
[----:B------:R-:W-:Y:S01]  /*1000*/  IMAD.SHL.U32 R36, R37, 0x2, RZ ;  /* 0x0000000225247824 */ /* 0x000fe200078e00ff */
[----:B------:R-:W-:Y:S01]  /*1010*/  VOTEU.ALL UP1, P2 ;  /* 0x0000000000ff7886 */ /* 0x000fe20001020000 */
[----:B------:R-:W-:Y:S01]  /*1020*/  UIADD3 UR11, UPT, UPT, UR9, 0x4000, URZ ;  /* 0x00004000090b7890 */ /* 0x000fe2000fffe0ff */
[----:B0-----:R-:W-:Y:S01]  /*1030*/  IMAD R71, R20, 0x1e, RZ ;  /* 0x0000001e14477824 */ /* 0x001fe200078e02ff */
[----:B------:R-:W-:Y:S01]  /*1040*/  VOTEU.ALL UP2, P2 ;  /* 0x0000000000ff7886 */ /* 0x000fe20001040000 */
[----:B------:R-:W-:Y:S01]  /*1050*/  IADD3 R54, P6, PT, R36, UR16, RZ ;  /* 0x0000001024367c10 */ /* 0x000fe2000ffde0ff */
[----:B-1----:R-:W-:Y:S01]  /*1060*/  IMAD R5, R20, 0xf, RZ ;  /* 0x0000000f14057824 */ /* 0x002fe200078e02ff */
[----:B------:R-:W-:-:S04]  /*1070*/  @!UP1 UIADD3 UR4, UPT, UPT, -UR7, 0x100000, URZ ;  /* 0x0010000007049890 */ /* 0x000fc8000fffe1ff */
[----:B------:R-:W-:Y:S02]  /*1080*/  @!UP1 USHF.L.U32 UR5, UR4, 0xb, URZ ;  /* 0x0000000b04059899 */ /* 0x000fe400080006ff */
[----:B------:R-:W-:Y:S01]  /*1090*/  @!UP1 USHF.L.U32 UR4, UR4, 0x1, URZ ;  /* 0x0000000104049899 */ /* 0x000fe200080006ff */
[----:B------:R-:W-:Y:S01]  /*10a0*/  STTM.x128 tmem[UR10], RZ ;  /* 0x000000ff000079ed */ /* 0x000fe200083c000a */
[----:B------:R-:W0:Y:S02]  /*10b0*/  FENCE.VIEW.ASYNC.T ;  /* 0x00000000000073c6 */ /* 0x000e240000000200 */
[----:B0-----:R-:W-:Y:S01]  /*10c0*/  BAR.SYNC.DEFER_BLOCKING 0x0 ;  /* 0x0000000000007b1d */ /* 0x001fe20000010000 */
[----:B------:R-:W-:Y:S01]  /*10d0*/  LEA.HI.X.SX32 R55, R37, UR17, 0x1, P6 ;  /* 0x0000001125377c11 */ /* 0x000fe2000b0f0eff */
[----:B------:R-:W-:Y:S01]  /*10e0*/  IMAD.SHL.U32 R22, R20, 0x2, RZ ;  /* 0x0000000214167824 */ /* 0x000fe200078e00ff */
[----:B------:R-:W-:Y:S01]  /*10f0*/  IADD3 R14, P6, PT, R71, R54, RZ ;  /* 0x00000036470e7210 */ /* 0x000fe20007fde0ff */
[----:B------:R-:W-:-:S03]  /*1100*/  VIADD R9, R4, 0xfffffff7 ;  /* 0xfffffff704097836 */ /* 0x000fc60000000000 */
[----:B------:R-:W-:Y:S02]  /*1110*/  LEA.HI.X.SX32 R15, R5, R55, 0x1, P6 ;  /* 0x00000037050f7211 */ /* 0x000fe400030f0eff */
[----:B------:R-:W-:Y:S01]  /*1120*/  IADD3 R8, P6, PT, R22, R54, RZ ;  /* 0x0000003616087210 */ /* 0x000fe20007fde0ff */
[----:B------:R-:W0:Y:S02]  /*1130*/  FENCE.VIEW.ASYNC.S ;  /* 0x00000000000073c6 */ /* 0x000e240000000000 */
[----:B0-----:R0:W1:Y:S02]  /*1140*/  @!UP2 SYNCS.EXCH.64 URZ, [UR11], UR4 ;  /* 0x000000040bffa5b2 */ /* 0x0010640008000100 */
[----:B-1----:R-:W-:Y:S01]  /*1150*/  BAR.SYNC.DEFER_BLOCKING 0x0 ;  /* 0x0000000000007b1d */ /* 0x002fe20000010000 */
[----:B------:R-:W-:Y:S02]  /*1160*/  LOP3.LUT R10, R10, 0xff, RZ, 0xc0, !PT ;  /* 0x000000ff0a0a7812 */ /* 0x000fe400078ec0ff */
[----:B------:R-:W-:Y:S01]  /*1170*/  PRMT R16, RZ, 0x7610, R16 ;  /* 0x00007610ff107816 */ /* 0x000fe20000000010 */
[----:B------:R-:W-:-:S02]  /*1180*/  VIADD R5, R4, 0xfffffff6 ;  /* 0xfffffff604057836 */ /* 0x000fc40000000000 */
[----:B------:R-:W-:-:S05]  /*1190*/  IMAD.IADD R7, R7, 0x1, R10 ;  /* 0x0000000107077824 */ /* 0x000fca00078e020a */
[----:B------:R-:W-:Y:S01]  /*11a0*/  LOP3.LUT R40, R7, 0xffff, RZ, 0xc0, !PT ;  /* 0x0000ffff07287812 */ /* 0x000fe200078ec0ff */
[C---:B------:R-:W-:Y:S02]  /*11b0*/  IMAD.SHL.U32 R23, R20.reuse, 0x4, RZ ;  /* 0x0000000414177824 */ /* 0x040fe400078e00ff */
[C---:B------:R-:W-:Y:S02]  /*11c0*/  IMAD R31, R20.reuse, 0x22, RZ ;  /* 0x00000022141f7824 */ /* 0x040fe400078e02ff */
[C---:B------:R-:W-:Y:S02]  /*11d0*/  IMAD.SHL.U32 R24, R20.reuse, 0x8, RZ ;  /* 0x0000000814187824 */ /* 0x040fe400078e00ff */
[C---:B------:R-:W-:Y:S02]  /*11e0*/  IMAD R17, R20.reuse, 0x12, RZ ;  /* 0x0000001214117824 */ /* 0x040fe400078e02ff */
[C---:B------:R-:W-:Y:S02]  /*11f0*/  IMAD R25, R20.reuse, 0x9, RZ ;  /* 0x0000000914197824 */ /* 0x040fe400078e02ff */
[----:B------:R-:W-:-:S02]  /*1200*/  IMAD R33, R20, 0x26, RZ ;  /* 0x0000002614217824 */ /* 0x000fc400078e02ff */
[C---:B------:R-:W-:Y:S01]  /*1210*/  IMAD R39, R20.reuse, 0x14, RZ ;  /* 0x0000001414277824 */ /* 0x040fe200078e02ff */
[----:B------:R1:W2:Y:S01]  /*1220*/  @!P3 LDG.E.U16 R11, desc[UR20][R14.64] ;  /* 0x000000140e0bb981 */ /* 0x0002a2000c1e1500 */
[----:B------:R-:W-:Y:S01]  /*1230*/  ISETP.GE.U32.AND P3, PT, R9, 0x7fffffd8, PT ;  /* 0x7fffffd80900780c */ /* 0x000fe20003f66070 */
[C---:B------:R-:W-:Y:S01]  /*1240*/  IMAD R41, R20.reuse, 0x28, RZ ;  /* 0x0000002814297824 */ /* 0x040fe200078e02ff */
[C---:B------:R-:W-:Y:S02]  /*1250*/  LEA.HI.X.SX32 R9, R20.reuse, R55, 0x1, P6 ;  /* 0x0000003714097211 */ /* 0x040fe400030f0eff */
[----:B------:R-:W-:Y:S01]  /*1260*/  PRMT R18, RZ, 0x7610, R18 ;  /* 0x00007610ff127816 */ /* 0x000fe20000000012 */
[C---:B------:R-:W-:Y:S01]  /*1270*/  IMAD R45, R20.reuse, 0x2a, RZ ;  /* 0x0000002a142d7824 */ /* 0x040fe200078e02ff */
[C---:B------:R-:W-:Y:S01]  /*1280*/  LEA R12, P6, R20.reuse, R54, 0x2 ;  /* 0x00000036140c7211 */ /* 0x040fe200078c10ff */
[----:B------:R3:W4:Y:S01]  /*1290*/  @!P1 LDG.E.U16 R16, desc[UR20][R8.64] ;  /* 0x0000001408109981 */ /* 0x000722000c1e1500 */
[----:B------:R-:W-:Y:S01]  /*12a0*/  ISETP.GE.U32.AND P1, PT, R5, 0x7fffffd7, PT ;  /* 0x7fffffd70500780c */ /* 0x000fe20003f26070 */
[----:B------:R-:W-:Y:S01]  /*12b0*/  IMAD R47, R20, 0x2c, RZ ;  /* 0x0000002c142f7824 */ /* 0x000fe200078e02ff */
[----:B------:R-:W-:-:S02]  /*12c0*/  PRMT R5, RZ, 0x7610, R5 ;  /* 0x00007610ff057816 */ /* 0x000fc40000000005 */
[----:B------:R-:W-:Y:S01]  /*12d0*/  PRMT R42, RZ, 0x7610, R42 ;  /* 0x00007610ff2a7816 */ /* 0x000fe2000000002a */
[----:B------:R-:W-:Y:S01]  /*12e0*/  IMAD R51, R20, 0x2e, RZ ;  /* 0x0000002e14337824 */ /* 0x000fe200078e02ff */
[-C--:B------:R-:W-:Y:S01]  /*12f0*/  LEA.HI.X.SX32 R13, R22, R55.reuse, 0x1, P6 ;  /* 0x00000037160d7211 */ /* 0x080fe200030f0eff */
[C---:B------:R-:W-:Y:S01]  /*1300*/  IMAD R53, R20.reuse, 0x30, RZ ;  /* 0x0000003014357824 */ /* 0x040fe200078e02ff */
[--C-:B------:R-:W-:Y:S02]  /*1310*/  SHF.R.U32.HI R7, RZ, 0xf, R40.reuse ;  /* 0x0000000fff077819 */ /* 0x100fe40000011628 */
[----:B------:R-:W-:Y:S01]  /*1320*/  PRMT R43, RZ, 0x7610, R43 ;  /* 0x00007610ff2b7816 */ /* 0x000fe2000000002b */
[----:B------:R5:W2:Y:S01]  /*1330*/  @!P5 LDG.E.U16 R5, desc[UR20][R12.64] ;  /* 0x000000140c05d981 */ /* 0x000aa2000c1e1500 */
[CC--:B-1----:R-:W-:Y:S01]  /*1340*/  LEA R14, P6, R20.reuse, R54.reuse, 0x3 ;  /* 0x00000036140e7211 */ /* 0x0c2fe200078c18ff */
[C---:B------:R-:W-:Y:S01]  /*1350*/  IMAD R67, R20.reuse, 0x1c, RZ ;  /* 0x0000001c14437824 */ /* 0x040fe200078e02ff */
[----:B------:R-:W-:Y:S01]  /*1360*/  LOP3.LUT P5, RZ, R7, 0x1, RZ, 0xc0, !PT ;  /* 0x0000000107ff7812 */ /* 0x000fe200078ac0ff */
[C---:B------:R-:W-:Y:S01]  /*1370*/  IMAD R63, R20.reuse, 0x32, RZ ;  /* 0x00000032143f7824 */ /* 0x040fe200078e02ff */
[----:B------:R-:W-:Y:S01]  /*1380*/  PRMT R7, RZ, 0x7610, R7 ;  /* 0x00007610ff077816 */ /* 0x000fe20000000007 */
[C---:B---3--:R-:W-:Y:S01]  /*1390*/  IMAD.SHL.U32 R9, R20.reuse, 0x10, RZ ;  /* 0x0000001014097824 */ /* 0x048fe200078e00ff */
[-C--:B------:R-:W-:Y:S01]  /*13a0*/  LEA.HI.X.SX32 R15, R23, R55.reuse, 0x1, P6 ;  /* 0x00000037170f7211 */ /* 0x080fe200030f0eff */
[C---:B------:R-:W-:Y:S01]  /*13b0*/  IMAD R65, R20.reuse, 0x34, RZ ;  /* 0x0000003414417824 */ /* 0x040fe200078e02ff */
[----:B------:R-:W-:Y:S01]  /*13c0*/  SHF.R.U32.HI R8, RZ, 0xe, R40 ;  /* 0x0000000eff087819 */ /* 0x000fe20000011628 */
[C---:B------:R-:W-:Y:S01]  /*13d0*/  IMAD R69, R20.reuse, 0x36, RZ ;  /* 0x0000003614457824 */ /* 0x040fe200078e02ff */
[-C--:B------:R-:W-:Y:S01]  /*13e0*/  LEA R26, P6, R20, R54.reuse, 0x5 ;  /* 0x00000036141a7211 */ /* 0x080fe200078c28ff */
[----:B------:R1:W3:Y:S01]  /*13f0*/  @!P4 LDG.E.U16 R7, desc[UR20][R14.64] ;  /* 0x000000140e07c981 */ /* 0x0002e2000c1e1500 */
[----:B------:R-:W-:Y:S01]  /*1400*/  LOP3.LUT P4, RZ, R8, 0x1, RZ, 0xc0, !PT ;  /* 0x0000000108ff7812 */ /* 0x000fe2000788c0ff */
[C---:B------:R-:W-:Y:S01]  /*1410*/  IMAD R73, R20.reuse, 0x38, RZ ;  /* 0x0000003814497824 */ /* 0x040fe200078e02ff */
[-C--:B------:R-:W-:Y:S01]  /*1420*/  LEA.HI.X.SX32 R27, R9, R55.reuse, 0x1, P6 ;  /* 0x00000037091b7211 */ /* 0x080fe200030f0eff */
[C---:B------:R-:W-:Y:S01]  /*1430*/  IMAD R9, R20.reuse, 0x11, RZ ;  /* 0x0000001114097824 */ /* 0x040fe200078e02ff */
[-C--:B------:R-:W-:Y:S01]  /*1440*/  IADD3 R30, P6, PT, R31, R54.reuse, RZ ;  /* 0x000000361f1e7210 */ /* 0x080fe20007fde0ff */
[----:B------:R-:W-:Y:S01]  /*1450*/  IMAD R77, R20, 0x3a, RZ ;  /* 0x0000003a144d7824 */ /* 0x000fe200078e02ff */
[----:B-----5:R-:W-:Y:S01]  /*1460*/  PRMT R12, RZ, 0x7610, R12 ;  /* 0x00007610ff0c7816 */ /* 0x020fe2000000000c */
[----:B------:R-:W-:Y:S01]  /*1470*/  VIADD R8, R4, 0xfffffffa ;  /* 0xfffffffa04087836 */ /* 0x000fe20000000000 */
[-C--:B------:R-:W-:Y:S01]  /*1480*/  LEA.HI.X.SX32 R31, R9, R55.reuse, 0x1, P6 ;  /* 0x00000037091f7211 */ /* 0x080fe200030f0eff */
[C---:B------:R-:W-:Y:S01]  /*1490*/  IMAD R79, R20.reuse, 0x3c, RZ ;  /* 0x0000003c144f7824 */ /* 0x040fe200078e02ff */
[----:B------:R-:W-:Y:S01]  /*14a0*/  PRMT R9, RZ, 0x7610, R9 ;  /* 0x00007610ff097816 */ /* 0x000fe20000000009 */
[C---:B------:R-:W-:Y:S01]  /*14b0*/  IMAD R81, R20.reuse, 0x3e, RZ ;  /* 0x0000003e14517824 */ /* 0x040fe200078e02ff */
[----:B-1----:R-:W-:Y:S01]  /*14c0*/  LEA R14, P6, R20, R54, 0x4 ;  /* 0x00000036140e7211 */ /* 0x002fe200078c20ff */
[----:B------:R1:W5:Y:S01]  /*14d0*/  @P5 LDG.E.U16 R12, desc[UR20][R26.64] ;  /* 0x000000141a0c5981 */ /* 0x000362000c1e1500 */
[----:B------:R-:W-:Y:S01]  /*14e0*/  SHF.R.U32.HI R10, RZ, 0xd, R40 ;  /* 0x0000000dff0a7819 */ /* 0x000fe20000011628 */
[----:B------:R-:W-:Y:S01]  /*14f0*/  IMAD.SHL.U32 R0, R0, 0x80, RZ ;  /* 0x0000008000007824 */ /* 0x000fe200078e00ff */
[----:B------:R-:W-:Y:S01]  /*1500*/  ISETP.GE.U32.AND P5, PT, R8, 0x7fffffdb, PT ;  /* 0x7fffffdb0800780c */ /* 0x000fe20003fa6070 */
[----:B------:R1:W5:Y:S01]  /*1510*/  @P4 LDG.E.U16 R9, desc[UR20][R30.64] ;  /* 0x000000141e094981 */ /* 0x000362000c1e1500 */
[----:B------:R-:W-:Y:S01]  /*1520*/  PRMT R8, RZ, 0x7610, R8 ;  /* 0x00007610ff087816 */ /* 0x000fe20000000008 */
[----:B0-----:R-:W0:Y:S01]  /*1530*/  LDCU UR4, c[0x0][0x3b0] ;  /* 0x00007600ff0477ac */ /* 0x001e220008000800 */
[----:B------:R-:W-:-:S02]  /*1540*/  LEA.HI.X.SX32 R15, R24, R55, 0x1, P6 ;  /* 0x00000037180f7211 */ /* 0x000fc400030f0eff */
[----:B------:R-:W-:Y:S01]  /*1550*/  LOP3.LUT P4, RZ, R10, 0x1, RZ, 0xc0, !PT ;  /* 0x000000010aff7812 */ /* 0x000fe2000788c0ff */
[----:B------:R-:W-:Y:S01]  /*1560*/  VIADD R10, R4, 0xfffffff5 ;  /* 0xfffffff5040a7836 */ /* 0x000fe20000000000 */
[-C--:B------:R-:W-:Y:S01]  /*1570*/  IADD3 R28, P6, PT, R17, R54.reuse, RZ ;  /* 0x00000036111c7210 */ /* 0x080fe20007fde0ff */
[----:B-1----:R-:W-:Y:S01]  /*1580*/  IMAD R27, R20, 0x24, RZ ;  /* 0x00000024141b7824 */ /* 0x002fe200078e02ff */
[----:B------:R-:W-:Y:S01]  /*1590*/  PRMT R13, RZ, 0x7610, R13 ;  /* 0x00007610ff0d7816 */ /* 0x000fe2000000000d */
[----:B------:R1:W2:Y:S01]  /*15a0*/  @!P3 LDG.E.U16 R8, desc[UR20][R14.64] ;  /* 0x000000140e08b981 */ /* 0x0002a2000c1e1500 */
[----:B------:R-:W-:Y:S02]  /*15b0*/  LEA.HI.X.SX32 R29, R25, R55, 0x1, P6 ;  /* 0x00000037191d7211 */ /* 0x000fe400030f0eff */
[----:B------:R-:W-:Y:S02]  /*15c0*/  ISETP.GE.U32.AND P3, PT, R10, 0x7fffffd6, PT ;  /* 0x7fffffd60a00780c */ /* 0x000fe40003f66070 */
[----:B------:R-:W-:Y:S01]  /*15d0*/  SHF.R.U32.HI R10, RZ, 0xc, R40 ;  /* 0x0000000cff0a7819 */ /* 0x000fe20000011628 */
[----:B------:R0:W2:Y:S01]  /*15e0*/  @!P1 LDG.E.U16 R13, desc[UR20][R28.64] ;  /* 0x000000141c0d9981 */ /* 0x0000a2000c1e1500 */
[----:B------:R-:W-:-:S02]  /*15f0*/  IADD3 R30, P6, PT, R27, R54, RZ ;  /* 0x000000361b1e7210 */ /* 0x000fc40007fde0ff */
[----:B------:R-:W-:Y:S01]  /*1600*/  LOP3.LUT P1, RZ, R10, 0x1, RZ, 0xc0, !PT ;  /* 0x000000010aff7812 */ /* 0x000fe2000782c0ff */
[C---:B-1----:R-:W-:Y:S01]  /*1610*/  IMAD R15, R20.reuse, 0x13, RZ ;  /* 0x00000013140f7824 */ /* 0x042fe200078e02ff */
[-C--:B------:R-:W-:Y:S01]  /*1620*/  LEA.HI.X.SX32 R31, R17, R55.reuse, 0x1, P6 ;  /* 0x00000037111f7211 */ /* 0x080fe200030f0eff */
[----:B------:R-:W-:Y:S01]  /*1630*/  IMAD R26, R20, 0xa, RZ ;  /* 0x0000000a141a7824 */ /* 0x000fe200078e02ff */
[----:B------:R-:W-:Y:S02]  /*1640*/  PRMT R10, RZ, 0x7610, R10 ;  /* 0x00007610ff0a7816 */ /* 0x000fe4000000000a */
[----:B------:R-:W-:Y:S01]  /*1650*/  IADD3 R32, P6, PT, R33, R54, RZ ;  /* 0x0000003621207210 */ /* 0x000fe20007fde0ff */
[----:B------:R-:W-:Y:S02]  /*1660*/  VIADD R14, R4, 0xfffffff4 ;  /* 0xfffffff4040e7836 */ /* 0x000fe40000000000 */
[----:B------:R-:W-:Y:S01]  /*1670*/  IMAD R27, R20, 0x5, RZ ;  /* 0x00000005141b7824 */ /* 0x000fe200078e02ff */
[----:B------:R-:W-:Y:S01]  /*1680*/  LEA.HI.X.SX32 R33, R15, R55, 0x1, P6 ;  /* 0x000000370f217211 */ /* 0x000fe200030f0eff */
[----:B------:R1:W2:Y:S01]  /*1690*/  @P4 LDG.E.U16 R10, desc[UR20][R30.64] ;  /* 0x000000141e0a4981 */ /* 0x0002a2000c1e1500 */
[----:B------:R-:W-:-:S02]  /*16a0*/  PRMT R15, RZ, 0x7610, R15 ;  /* 0x00007610ff0f7816 */ /* 0x000fc4000000000f */
[-C--:B0-----:R-:W-:Y:S02]  /*16b0*/  IADD3 R28, P6, PT, R26, R54.reuse, RZ ;  /* 0x000000361a1c7210 */ /* 0x081fe40007fde0ff */
[----:B------:R-:W-:Y:S02]  /*16c0*/  ISETP.GE.U32.AND P4, PT, R14, 0x7fffffd5, PT ;  /* 0x7fffffd50e00780c */ /* 0x000fe40003f86070 */
[----:B------:R-:W-:Y:S01]  /*16d0*/  SHF.R.U32.HI R14, RZ, 0xb, R40 ;  /* 0x0000000bff0e7819 */ /* 0x000fe20000011628 */
[----:B------:R0:W2:Y:S01]  /*16e0*/  @P1 LDG.E.U16 R15, desc[UR20][R32.64] ;  /* 0x00000014200f1981 */ /* 0x0000a2000c1e1500 */
[----:B------:R-:W-:Y:S02]  /*16f0*/  LEA.HI.X.SX32 R29, R27, R55, 0x1, P6 ;  /* 0x000000371b1d7211 */ /* 0x000fe400030f0eff */
[----:B-1----:R-:W-:Y:S02]  /*1700*/  IADD3 R30, P6, PT, R39, R54, RZ ;  /* 0x00000036271e7210 */ /* 0x002fe40007fde0ff */
[----:B------:R-:W-:-:S02]  /*1710*/  LOP3.LUT P1, RZ, R14, 0x1, RZ, 0xc0, !PT ;  /* 0x000000010eff7812 */ /* 0x000fc4000782c0ff */
[----:B------:R-:W-:Y:S02]  /*1720*/  PRMT R14, RZ, 0x7610, R14 ;  /* 0x00007610ff0e7816 */ /* 0x000fe4000000000e */
[-C--:B------:R-:W-:Y:S01]  /*1730*/  LEA.HI.X.SX32 R31, R26, R55.reuse, 0x1, P6 ;  /* 0x000000371a1f7211 */ /* 0x080fe200030f0eff */
[----:B------:R-:W-:Y:S01]  /*1740*/  VIADD R17, R4, 0xfffffffc ;  /* 0xfffffffc04117836 */ /* 0x000fe20000000000 */
[----:B0-----:R-:W-:Y:S02]  /*1750*/  IADD3 R32, P6, PT, R41, R54, RZ ;  /* 0x0000003629207210 */ /* 0x001fe40007fde0ff */
[----:B------:R-:W-:Y:S01]  /*1760*/  SHF.R.U32.HI R34, RZ, 0xa, R40 ;  /* 0x0000000aff227819 */ /* 0x000fe20000011628 */
[----:B------:R0:W3:Y:S01]  /*1770*/  @!P5 LDG.E.U16 R14, desc[UR20][R28.64] ;  /* 0x000000141c0ed981 */ /* 0x0000e2000c1e1500 */
[----:B------:R-:W-:Y:S02]  /*1780*/  LEA.HI.X.SX32 R33, R39, R55, 0x1, P6 ;  /* 0x0000003727217211 */ /* 0x000fe400030f0eff */
[----:B------:R-:W-:-:S02]  /*1790*/  ISETP.GE.U32.AND P5, PT, R17, 0x7fffffdd, PT ;  /* 0x7fffffdd1100780c */ /* 0x000fc40003fa6070 */
[----:B------:R-:W-:Y:S01]  /*17a0*/  LOP3.LUT P6, RZ, R34, 0x1, RZ, 0xc0, !PT ;  /* 0x0000000122ff7812 */ /* 0x000fe200078cc0ff */
[----:B------:R-:W2:Y:S01]  /*17b0*/  @P1 LDG.E.U16 R18, desc[UR20][R32.64] ;  /* 0x0000001420121981 */ /* 0x000ea2000c1e1500 */
[----:B------:R-:W-:Y:S01]  /*17c0*/  PRMT R17, RZ, 0x7610, R17 ;  /* 0x00007610ff117816 */ /* 0x000fe20000000011 */
[C---:B------:R-:W-:Y:S01]  /*17d0*/  IMAD R41, R20.reuse, 0x16, RZ ;  /* 0x0000001614297824 */ /* 0x040fe200078e02ff */
[----:B------:R-:W-:Y:S01]  /*17e0*/  IADD3 R44, P1, PT, R45, R54, RZ ;  /* 0x000000362d2c7210 */ /* 0x000fe20007f3e0ff */
[----:B0-----:R-:W-:Y:S01]  /*17f0*/  IMAD R29, R20, 0x15, RZ ;  /* 0x00000015141d7824 */ /* 0x001fe200078e02ff */
[----:B------:R-:W-:Y:S02]  /*1800*/  SHF.R.U32.HI R28, RZ, 0x9, R40 ;  /* 0x00000009ff1c7819 */ /* 0x000fe40000011628 */
[----:B------:R0:W2:Y:S01]  /*1810*/  @!P3 LDG.E.U16 R17, desc[UR20][R30.64] ;  /* 0x000000141e11b981 */ /* 0x0000a2000c1e1500 */
[----:B------:R-:W-:Y:S02]  /*1820*/  PRMT R39, RZ, 0x7610, R39 ;  /* 0x00007610ff277816 */ /* 0x000fe40000000027 */
[----:B------:R-:W-:Y:S01]  /*1830*/  LOP3.LUT P3, RZ, R28, 0x1, RZ, 0xc0, !PT ;  /* 0x000000011cff7812 */ /* 0x000fe2000786c0ff */
[----:B------:R-:W-:Y:S01]  /*1840*/  IMAD R28, R20, 0xb, RZ ;  /* 0x0000000b141c7824 */ /* 0x000fe200078e02ff */
[----:B------:R-:W-:-:S02]  /*1850*/  LEA.HI.X.SX32 R45, R29, R55, 0x1, P1 ;  /* 0x000000371d2d7211 */ /* 0x000fc400008f0eff */
[----:B------:R-:W-:Y:S02]  /*1860*/  SHF.R.U32.HI R29, RZ, 0x8, R40 ;  /* 0x00000008ff1d7819 */ /* 0x000fe40000011628 */
[-C--:B0-----:R-:W-:Y:S01]  /*1870*/  IADD3 R30, P1, PT, R41, R54.reuse, RZ ;  /* 0x00000036291e7210 */ /* 0x081fe20007f3e0ff */
[----:B------:R-:W2:Y:S01]  /*1880*/  @P6 LDG.E.U16 R39, desc[UR20][R44.64] ;  /* 0x000000142c276981 */ /* 0x000ea2000c1e1500 */
[-C--:B------:R-:W-:Y:S02]  /*1890*/  IADD3 R46, P6, PT, R47, R54.reuse, RZ ;  /* 0x000000362f2e7210 */ /* 0x080fe40007fde0ff */
[-C--:B------:R-:W-:Y:S02]  /*18a0*/  LEA.HI.X.SX32 R31, R28, R55.reuse, 0x1, P1 ;  /* 0x000000371c1f7211 */ /* 0x080fe400008f0eff */
[----:B------:R-:W-:Y:S01]  /*18b0*/  LOP3.LUT P1, RZ, R29, 0x1, RZ, 0xc0, !PT ;  /* 0x000000011dff7812 */ /* 0x000fe2000782c0ff */
[----:B------:R-:W-:Y:S01]  /*18c0*/  VIADD R29, R4, 0xfffffff9 ;  /* 0xfffffff9041d7836 */ /* 0x000fe20000000000 */
[-C--:B------:R-:W-:Y:S01]  /*18d0*/  LEA.HI.X.SX32 R47, R41, R55.reuse, 0x1, P6 ;  /* 0x00000037292f7211 */ /* 0x080fe200030f0eff */
[----:B------:R0:W2:Y:S01]  /*18e0*/  @!P4 LDG.E.U16 R42, desc[UR20][R30.64] ;  /* 0x000000141e2ac981 */ /* 0x0000a2000c1e1500 */
[----:B------:R-:W-:Y:S01]  /*18f0*/  PRMT R41, RZ, 0x7610, R41 ;  /* 0x00007610ff297816 */ /* 0x000fe20000000029 */
[----:B------:R-:W-:Y:S01]  /*1900*/  IMAD R33, R20, 0x17, RZ ;  /* 0x0000001714217824 */ /* 0x000fe200078e02ff */
[----:B------:R-:W-:Y:S01]  /*1910*/  ISETP.GE.U32.AND P4, PT, R29, 0x7fffffda, PT ;  /* 0x7fffffda1d00780c */ /* 0x000fe20003f86070 */
[----:B------:R-:W-:Y:S01]  /*1920*/  VIADD R32, R4, 0xfffffff3 ;  /* 0xfffffff304207836 */ /* 0x000fe20000000000 */
[-C--:B------:R-:W-:Y:S01]  /*1930*/  IADD3 R50, P6, PT, R51, R54.reuse, RZ ;  /* 0x0000003633327210 */ /* 0x080fe20007fde0ff */
[C---:B------:R-:W-:Y:S01]  /*1940*/  IMAD R29, R20.reuse, 0x6, RZ ;  /* 0x00000006141d7824 */ /* 0x040fe200078e02ff */
[----:B------:R1:W2:Y:S02]  /*1950*/  @P3 LDG.E.U16 R41, desc[UR20][R46.64] ;  /* 0x000000142e293981 */ /* 0x0002a4000c1e1500 */
[----:B------:R-:W-:Y:S01]  /*1960*/  LEA.HI.X.SX32 R51, R33, R55, 0x1, P6 ;  /* 0x0000003721337211 */ /* 0x000fe200030f0eff */
[----:B0-----:R-:W-:Y:S01]  /*1970*/  IMAD R30, R20, 0x3, RZ ;  /* 0x00000003141e7824 */ /* 0x001fe200078e02ff */
[----:B------:R-:W-:Y:S01]  /*1980*/  ISETP.GE.U32.AND P3, PT, R32, 0x7fffffd4, PT ;  /* 0x7fffffd42000780c */ /* 0x000fe20003f66070 */
[----:B------:R-:W-:Y:S01]  /*1990*/  IMAD R31, R20, 0xc, RZ ;  /* 0x0000000c141f7824 */ /* 0x000fe200078e02ff */
[----:B------:R-:W-:-:S02]  /*19a0*/  IADD3 R32, P6, PT, R29, R54, RZ ;  /* 0x000000361d207210 */ /* 0x000fc40007fde0ff */
[----:B------:R-:W-:Y:S01]  /*19b0*/  PRMT R44, RZ, 0x7610, R44 ;  /* 0x00007610ff2c7816 */ /* 0x000fe2000000002c */
[----:B------:R-:W-:Y:S01]  /*19c0*/  VIADD R34, R4, 0xfffffff8 ;  /* 0xfffffff804227836 */ /* 0x000fe20000000000 */
[-C--:B------:R-:W-:Y:S01]  /*19d0*/  LEA.HI.X.SX32 R33, R30, R55.reuse, 0x1, P6 ;  /* 0x000000371e217211 */ /* 0x080fe200030f0eff */
[----:B-1----:R-:W-:Y:S01]  /*19e0*/  IMAD R47, R20, 0x18, RZ ;  /* 0x00000018142f7824 */ /* 0x002fe200078e02ff */
[----:B------:R-:W-:Y:S02]  /*19f0*/  IADD3 R48, P6, PT, R31, R54, RZ ;  /* 0x000000361f307210 */ /* 0x000fe40007fde0ff */
[----:B------:R-:W-:Y:S01]  /*1a00*/  PRMT R46, RZ, 0x7610, R46 ;  /* 0x00007610ff2e7816 */ /* 0x000fe2000000002e */
[----:B------:R0:W2:Y:S01]  /*1a10*/  @P1 LDG.E.U16 R44, desc[UR20][R50.64] ;  /* 0x00000014322c1981 */ /* 0x0000a2000c1e1500 */
[----:B------:R-:W-:Y:S02]  /*1a20*/  LEA.HI.X.SX32 R49, R29, R55, 0x1, P6 ;  /* 0x000000371d317211 */ /* 0x000fe400030f0eff */
[----:B------:R-:W-:-:S02]  /*1a30*/  ISETP.GE.U32.AND P1, PT, R34, 0x7fffffd9, PT ;  /* 0x7fffffd92200780c */ /* 0x000fc40003f26070 */
[----:B------:R-:W-:Y:S01]  /*1a40*/  SHF.R.U32.HI R34, RZ, 0x7, R40 ;  /* 0x00000007ff227819 */ /* 0x000fe20000011628 */
[----:B------:R1:W2:Y:S01]  /*1a50*/  @!P5 LDG.E.U16 R46, desc[UR20][R32.64] ;  /* 0x00000014202ed981 */ /* 0x0002a2000c1e1500 */
[----:B------:R-:W-:Y:S02]  /*1a60*/  PRMT R45, RZ, 0x7610, R45 ;  /* 0x00007610ff2d7816 */ /* 0x000fe4000000002d */
[-C--:B0-----:R-:W-:Y:S01]  /*1a70*/  IADD3 R50, P6, PT, R47, R54.reuse, RZ ;  /* 0x000000362f327210 */ /* 0x081fe20007fde0ff */
[----:B------:R-:W2:Y:S01]  /*1a80*/  @!P4 LDG.E.U16 R43, desc[UR20][R48.64] ;  /* 0x00000014302bc981 */ /* 0x000ea2000c1e1500 */
[----:B------:R-:W-:Y:S02]  /*1a90*/  LOP3.LUT P5, RZ, R34, 0x1, RZ, 0xc0, !PT ;  /* 0x0000000122ff7812 */ /* 0x000fe400078ac0ff */
[----:B------:R-:W-:Y:S01]  /*1aa0*/  LEA.HI.X.SX32 R51, R31, R55, 0x1, P6 ;  /* 0x000000371f337211 */ /* 0x000fe200030f0eff */
[C---:B-1----:R-:W-:Y:S01]  /*1ab0*/  VIADD R32, R4.reuse, 0xfffffff1 ;  /* 0xfffffff104207836 */ /* 0x042fe20000000000 */
[----:B------:R-:W-:Y:S01]  /*1ac0*/  IADD3 R52, P6, PT, R53, R54, RZ ;  /* 0x0000003635347210 */ /* 0x000fe20007fde0ff */
[----:B------:R-:W-:-:S02]  /*1ad0*/  VIADD R34, R4, 0xfffffff2 ;  /* 0xfffffff204227836 */ /* 0x000fc40000000000 */
[----:B------:R0:W2:Y:S01]  /*1ae0*/  @!P3 LDG.E.U16 R45, desc[UR20][R50.64] ;  /* 0x00000014322db981 */ /* 0x0000a2000c1e1500 */
[----:B------:R-:W-:Y:S01]  /*1af0*/  ISETP.GE.U32.AND P3, PT, R32, 0x7fffffd2, PT ;  /* 0x7fffffd22000780c */ /* 0x000fe20003f66070 */
[----:B------:R-:W-:Y:S01]  /*1b00*/  IMAD R32, R20, 0xe, RZ ;  /* 0x0000000e14207824 */ /* 0x000fe200078e02ff */
[----:B------:R-:W-:Y:S02]  /*1b10*/  LEA.HI.X.SX32 R53, R47, R55, 0x1, P6 ;  /* 0x000000372f357211 */ /* 0x000fe400030f0eff */
[----:B------:R-:W-:Y:S02]  /*1b20*/  PRMT R47, RZ, 0x7610, R47 ;  /* 0x00007610ff2f7816 */ /* 0x000fe4000000002f */
[----:B------:R-:W-:Y:S01]  /*1b30*/  ISETP.GE.U32.AND P4, PT, R34, 0x7fffffd3, PT ;  /* 0x7fffffd32200780c */ /* 0x000fe20003f86070 */
[----:B------:R-:W-:Y:S01]  /*1b40*/  VIADD R34, R4, 0xffffffff ;  /* 0xffffffff04227836 */ /* 0x000fe20000000000 */
[----:B------:R-:W-:Y:S01]  /*1b50*/  IADD3 R56, P6, PT, R32, R54, RZ ;  /* 0x0000003620387210 */ /* 0x000fe20007fde0ff */
[C---:B------:R-:W-:Y:S01]  /*1b60*/  IMAD R33, R20.reuse, 0x7, RZ ;  /* 0x0000000714217824 */ /* 0x040fe200078e02ff */
[----:B------:R1:W2:Y:S01]  /*1b70*/  @P5 LDG.E.U16 R47, desc[UR20][R52.64] ;  /* 0x00000014342f5981 */ /* 0x0002a2000c1e1500 */
[----:B0-----:R-:W-:Y:S01]  /*1b80*/  IMAD R51, R20, 0x1a, RZ ;  /* 0x0000001a14337824 */ /* 0x001fe200078e02ff */
[----:B------:R-:W-:Y:S01]  /*1b90*/  ISETP.GE.U32.AND P5, PT, R34, 0x7fffffe0, PT ;  /* 0x7fffffe02200780c */ /* 0x000fe20003fa6070 */
[----:B------:R-:W-:Y:S01]  /*1ba0*/  IMAD R34, R20, 0xd, RZ ;  /* 0x0000000d14227824 */ /* 0x000fe200078e02ff */
[----:B------:R-:W-:-:S02]  /*1bb0*/  PRMT R48, RZ, 0x7610, R48 ;  /* 0x00007610ff307816 */ /* 0x000fc40000000030 */
[-C--:B------:R-:W-:Y:S02]  /*1bc0*/  LEA.HI.X.SX32 R57, R33, R55.reuse, 0x1, P6 ;  /* 0x0000003721397211 */ /* 0x080fe400030f0eff */
[-C--:B------:R-:W-:Y:S02]  /*1bd0*/  IADD3 R58, P6, PT, R51, R54.reuse, RZ ;  /* 0x00000036333a7210 */ /* 0x080fe40007fde0ff */
[----:B------:R-:W-:Y:S01]  /*1be0*/  SHF.R.U32.HI R49, RZ, 0x6, R40 ;  /* 0x00000006ff317819 */ /* 0x000fe20000011628 */
[----:B------:R0:W2:Y:S01]  /*1bf0*/  @!P1 LDG.E.U16 R48, desc[UR20][R56.64] ;  /* 0x0000001438309981 */ /* 0x0000a2000c1e1500 */
[----:B------:R-:W-:Y:S02]  /*1c00*/  LEA.HI.X.SX32 R59, R34, R55, 0x1, P6 ;  /* 0x00000037223b7211 */ /* 0x000fe400030f0eff */
[----:B------:R-:W-:Y:S02]  /*1c10*/  IADD3 R60, P1, PT, R67, R54, RZ ;  /* 0x00000036433c7210 */ /* 0x000fe40007f3e0ff */
[----:B------:R-:W-:-:S02]  /*1c20*/  LOP3.LUT P6, RZ, R49, 0x1, RZ, 0xc0, !PT ;  /* 0x0000000131ff7812 */ /* 0x000fc400078cc0ff */
[----:B-1----:R-:W-:Y:S02]  /*1c30*/  PRMT R52, RZ, 0x7610, R52 ;  /* 0x00007610ff347816 */ /* 0x002fe40000000034 */
[----:B------:R-:W-:Y:S02]  /*1c40*/  SHF.R.U32.HI R49, RZ, 0x5, R40 ;  /* 0x00000005ff317819 */ /* 0x000fe40000011628 */
[-C--:B------:R-:W-:Y:S02]  /*1c50*/  LEA.HI.X.SX32 R61, R32, R55.reuse, 0x1, P1 ;  /* 0x00000037203d7211 */ /* 0x080fe400008f0eff */
[----:B------:R-:W-:Y:S01]  /*1c60*/  PRMT R50, RZ, 0x7610, R50 ;  /* 0x00007610ff327816 */ /* 0x000fe20000000032 */
[----:B------:R-:W2:Y:S01]  /*1c70*/  @!P4 LDG.E.U16 R52, desc[UR20][R58.64] ;  /* 0x000000143a34c981 */ /* 0x000ea2000c1e1500 */
[----:B------:R-:W-:Y:S01]  /*1c80*/  LOP3.LUT P1, RZ, R49, 0x1, RZ, 0xc0, !PT ;  /* 0x0000000131ff7812 */ /* 0x000fe2000782c0ff */
[C---:B------:R-:W-:Y:S01]  /*1c90*/  IMAD R49, R20.reuse, 0x19, RZ ;  /* 0x0000001914317824 */ /* 0x040fe200078e02ff */
[----:B------:R-:W-:Y:S01]  /*1ca0*/  IADD3 R62, P4, PT, R63, R54, RZ ;  /* 0x000000363f3e7210 */ /* 0x000fe20007f9e0ff */
[----:B------:R-:W-:Y:S01]  /*1cb0*/  IMAD R53, R20, 0x1b, RZ ;  /* 0x0000001b14357824 */ /* 0x000fe200078e02ff */
[----:B------:R1:W2:Y:S02]  /*1cc0*/  @!P3 LDG.E.U16 R50, desc[UR20][R60.64] ;  /* 0x000000143c32b981 */ /* 0x0002a4000c1e1500 */
[----:B------:R-:W-:-:S02]  /*1cd0*/  LEA.HI.X.SX32 R63, R49, R55, 0x1, P4 ;  /* 0x00000037313f7211 */ /* 0x000fc400020f0eff */
[-C--:B------:R-:W-:Y:S01]  /*1ce0*/  IADD3 R64, P4, PT, R69, R54.reuse, RZ ;  /* 0x0000003645407210 */ /* 0x080fe20007f9e0ff */
[C---:B0-----:R-:W-:Y:S01]  /*1cf0*/  IMAD R57, R20.reuse, 0x1d, RZ ;  /* 0x0000001d14397824 */ /* 0x041fe200078e02ff */
[-C--:B-1----:R-:W-:Y:S02]  /*1d00*/  IADD3 R60, P3, PT, R65, R54.reuse, RZ ;  /* 0x00000036413c7210 */ /* 0x082fe40007f7e0ff */
[-C--:B------:R-:W-:Y:S02]  /*1d10*/  LEA.HI.X.SX32 R65, R53, R55.reuse, 0x1, P4 ;  /* 0x0000003735417211 */ /* 0x080fe400020f0eff */
[-C--:B------:R-:W-:Y:S02]  /*1d20*/  LEA.HI.X.SX32 R61, R51, R55.reuse, 0x1, P3 ;  /* 0x00000037333d7211 */ /* 0x080fe400018f0eff */
[-C--:B------:R-:W-:Y:S02]  /*1d30*/  IADD3 R66, P3, PT, R73, R54.reuse, RZ ;  /* 0x0000003649427210 */ /* 0x080fe40007f7e0ff */
[----:B------:R-:W-:Y:S01]  /*1d40*/  IADD3 R68, P4, PT, R77, R54, RZ ;  /* 0x000000364d447210 */ /* 0x000fe20007f9e0ff */
[----:B------:R-:W-:Y:S01]  /*1d50*/  IMAD R59, R20, 0x1f, RZ ;  /* 0x0000001f143b7824 */ /* 0x000fe200078e02ff */
[----:B------:R-:W-:-:S02]  /*1d60*/  LEA.HI.X.SX32 R67, R67, R55, 0x1, P3 ;  /* 0x0000003743437211 */ /* 0x000fc400018f0eff */
[-C--:B------:R-:W-:Y:S02]  /*1d70*/  LEA.HI.X.SX32 R69, R57, R55.reuse, 0x1, P4 ;  /* 0x0000003739457211 */ /* 0x080fe400020f0eff */
[-C--:B------:R-:W-:Y:S02]  /*1d80*/  IADD3 R70, P3, PT, R79, R54.reuse, RZ ;  /* 0x000000364f467210 */ /* 0x080fe40007f7e0ff */
[----:B------:R-:W-:Y:S02]  /*1d90*/  IADD3 R72, P4, PT, R81, R54, RZ ;  /* 0x0000003651487210 */ /* 0x000fe40007f9e0ff */
[--C-:B------:R-:W-:Y:S02]  /*1da0*/  SHF.R.U32.HI R49, RZ, 0x4, R40.reuse ;  /* 0x00000004ff317819 */ /* 0x100fe40000011628 */
[----:B------:R-:W-:Y:S02]  /*1db0*/  SHF.R.U32.HI R51, RZ, 0x3, R40 ;  /* 0x00000003ff337819 */ /* 0x000fe40000011628 */
[----:B------:R-:W-:-:S02]  /*1dc0*/  LEA.HI.X.SX32 R71, R71, R55, 0x1, P3 ;  /* 0x0000003747477211 */ /* 0x000fc400018f0eff */
[----:B------:R-:W-:Y:S02]  /*1dd0*/  LEA.HI.X.SX32 R73, R59, R55, 0x1, P4 ;  /* 0x000000373b497211 */ /* 0x000fe400020f0eff */
[----:B------:R-:W-:Y:S02]  /*1de0*/  PRMT R56, RZ, 0x7610, R56 ;  /* 0x00007610ff387816 */ /* 0x000fe40000000038 */
[----:B------:R-:W-:Y:S02]  /*1df0*/  LOP3.LUT P3, RZ, R49, 0x1, RZ, 0xc0, !PT ;  /* 0x0000000131ff7812 */ /* 0x000fe4000786c0ff */
[----:B------:R-:W-:Y:S02]  /*1e00*/  LOP3.LUT P4, RZ, R51, 0x1, RZ, 0xc0, !PT ;  /* 0x0000000133ff7812 */ /* 0x000fe4000788c0ff */
[----:B------:R-:W-:Y:S01]  /*1e10*/  PRMT R49, RZ, 0x7610, R49 ;  /* 0x00007610ff317816 */ /* 0x000fe20000000031 */
[----:B------:R-:W2:Y:S01]  /*1e20*/  @P6 LDG.E.U16 R56, desc[UR20][R62.64] ;  /* 0x000000143e386981 */ /* 0x000ea2000c1e1500 */
[----:B------:R-:W-:-:S02]  /*1e30*/  SHF.R.U32.HI R51, RZ, 0x2, R40 ;  /* 0x00000002ff337819 */ /* 0x000fc40000011628 */
[----:B------:R-:W-:Y:S02]  /*1e40*/  SHF.R.U32.HI R40, RZ, 0x1, R40 ;  /* 0x00000001ff287819 */ /* 0x000fe40000011628 */
[----:B------:R0:W4:Y:S02]  /*1e50*/  @!P5 LDG.E.U16 R49, desc[UR20][R54.64] ;  /* 0x000000143631d981 */ /* 0x000124000c1e1500 */
[----:B------:R-:W-:Y:S02]  /*1e60*/  LOP3.LUT P6, RZ, R40, 0x1, RZ, 0xc0, !PT ;  /* 0x0000000128ff7812 */ /* 0x000fe400078cc0ff */
[----:B------:R-:W-:Y:S02]  /*1e70*/  SHF.R.U32.HI R40, RZ, 0x5, R35 ;  /* 0x00000005ff287819 */ /* 0x000fe40000011623 */
[----:B------:R-:W-:Y:S02]  /*1e80*/  LOP3.LUT P5, RZ, R51, 0x1, RZ, 0xc0, !PT ;  /* 0x0000000133ff7812 */ /* 0x000fe400078ac0ff */
[----:B------:R-:W-:-:S02]  /*1e90*/  PRMT R51, RZ, 0x7610, R51 ;  /* 0x00007610ff337816 */ /* 0x000fc40000000033 */
[----:B0-----:R-:W-:Y:S02]  /*1ea0*/  SGXT.U32 R55, R40, 0x3 ;  /* 0x000000032837781a */ /* 0x001fe40000000000 */
[----:B------:R-:W-:Y:S02]  /*1eb0*/  PRMT R58, RZ, 0x7610, R58 ;  /* 0x00007610ff3a7816 */ /* 0x000fe4000000003a */
[----:B------:R0:W2:Y:S01]  /*1ec0*/  @P1 LDG.E.U16 R51, desc[UR20][R60.64] ;  /* 0x000000143c331981 */ /* 0x0000a2000c1e1500 */
[----:B------:R-:W-:Y:S02]  /*1ed0*/  LOP3.LUT R40, R0, R55, RZ, 0xfc, !PT ;  /* 0x0000003700287212 */ /* 0x000fe400078efcff */
[----:B------:R-:W-:Y:S01]  /*1ee0*/  PRMT R53, RZ, 0x7610, R53 ;  /* 0x00007610ff357816 */ /* 0x000fe20000000035 */
[----:B------:R1:W2:Y:S01]  /*1ef0*/  @P3 LDG.E.U16 R58, desc[UR20][R64.64] ;  /* 0x00000014403a3981 */ /* 0x0002a2000c1e1500 */
[----:B------:R-:W-:Y:S02]  /*1f00*/  PRMT R54, RZ, 0x7610, R54 ;  /* 0x00007610ff367816 */ /* 0x000fe40000000036 */
[----:B------:R-:W-:-:S02]  /*1f10*/  PRMT R55, RZ, 0x7610, R55 ;  /* 0x00007610ff377816 */ /* 0x000fc40000000037 */
[----:B------:R1:W2:Y:S01]  /*1f20*/  @P4 LDG.E.U16 R53, desc[UR20][R66.64] ;  /* 0x0000001442354981 */ /* 0x0002a2000c1e1500 */
[----:B0-----:R-:W-:-:S03]  /*1f30*/  PRMT R60, RZ, 0x7610, R60 ;  /* 0x00007610ff3c7816 */ /* 0x001fc6000000003c */
[----:B------:R0:W2:Y:S04]  /*1f40*/  @P5 LDG.E.U16 R54, desc[UR20][R68.64] ;  /* 0x0000001444365981 */ /* 0x0000a8000c1e1500 */
[----:B------:R0:W2:Y:S04]  /*1f50*/  @P6 LDG.E.U16 R55, desc[UR20][R70.64] ;  /* 0x0000001446376981 */ /* 0x0000a8000c1e1500 */
[----:B------:R0:W2:Y:S01]  /*1f60*/  @!P0 LDG.E.U16 R60, desc[UR20][R72.64] ;  /* 0x00000014483c8981 */ /* 0x0000a2000c1e1500 */
[C---:B-1----:R-:W-:Y:S02]  /*1f70*/  LOP3.LUT R64, R40.reuse, 0x20, RZ, 0xfc, !PT ;  /* 0x0000002028407812 */ /* 0x042fe400078efcff */
[----:B------:R-:W-:-:S02]  /*1f80*/  LOP3.LUT R61, R40, 0x10, RZ, 0xfc, !PT ;  /* 0x00000010283d7812 */ /* 0x000fc400078efcff */
[----:B------:R-:W-:Y:S02]  /*1f90*/  IABS R65, R64 ;  /* 0x0000004000417213 */ /* 0x000fe40000000000 */
[----:B------:R-:W-:Y:S02]  /*1fa0*/  LOP3.LUT R59, R40, 0x8, RZ, 0xfc, !PT ;  /* 0x00000008283b7812 */ /* 0x000fe400078efcff */
[----:B------:R-:W-:Y:S02]  /*1fb0*/  IABS R63, R61 ;  /* 0x0000003d003f7213 */ /* 0x000fe40000000000 */
[----:B------:R-:W-:Y:S01]  /*1fc0*/  ISETP.GE.AND P1, PT, R61, RZ, PT ;  /* 0x000000ff3d00720c */ /* 0x000fe20003f26270 */
[----:B------:R-:W-:Y:S01]  /*1fd0*/  IMAD.HI.U32 R61, R19, R65, RZ ;  /* 0x00000041133d7227 */ /* 0x000fe200078e00ff */
[----:B------:R-:W-:-:S03]  /*1fe0*/  IABS R62, R59 ;  /* 0x0000003b003e7213 */ /* 0x000fc60000000000 */
[----:B------:R-:W-:Y:S02]  /*1ff0*/  IMAD.MOV R61, RZ, RZ, -R61 ;  /* 0x000000ffff3d7224 */ /* 0x000fe400078e0a3d */
[----:B------:R-:W-:-:S04]  /*2000*/  IMAD.HI.U32 R57, R19, R62, RZ ;  /* 0x0000003e13397227 */ /* 0x000fc800078e00ff */
[----:B------:R-:W-:Y:S02]  /*2010*/  IMAD R65, R6, R61, R65 ;  /* 0x0000003d06417224 */ /* 0x000fe400078e0241 */
[----:B------:R-:W-:Y:S01]  /*2020*/  IMAD.MOV R57, RZ, RZ, -R57 ;  /* 0x000000ffff397224 */ /* 0x000fe200078e0a39 */
[----:B------:R-:W-:Y:S02]  /*2030*/  LOP3.LUT R66, R40, 0x30, RZ, 0xfc, !PT ;  /* 0x0000003028427812 */ /* 0x000fe400078efcff */
[C---:B------:R-:W-:Y:S01]  /*2040*/  ISETP.GT.U32.AND P6, PT, R6.reuse, R65, PT ;  /* 0x000000410600720c */ /* 0x040fe20003fc4070 */
[----:B------:R-:W-:Y:S01]  /*2050*/  IMAD R57, R6, R57, R62 ;  /* 0x0000003906397224 */ /* 0x000fe200078e023e */
[----:B0-----:R-:W-:-:S04]  /*2060*/  IABS R69, R66 ;  /* 0x0000004200457213 */ /* 0x001fc80000000000 */
[----:B------:R-:W-:Y:S01]  /*2070*/  ISETP.GT.U32.AND P5, PT, R6, R57, PT ;  /* 0x000000390600720c */ /* 0x000fe20003fa4070 */
[----:B------:R-:W-:Y:S01]  /*2080*/  IMAD.HI.U32 R62, R19, R69, RZ ;  /* 0x00000045133e7227 */ /* 0x000fe200078e00ff */
[----:B------:R-:W-:Y:S02]  /*2090*/  LOP3.LUT R70, R40, 0x48, RZ, 0xfc, !PT ;  /* 0x0000004828467812 */ /* 0x000fe400078efcff */
[----:B------:R-:W-:Y:S01]  /*20a0*/  ISETP.GE.AND P3, PT, R59, RZ, PT ;  /* 0x000000ff3b00720c */ /* 0x000fe20003f66270 */
[----:B------:R-:W-:Y:S01]  /*20b0*/  IMAD.MOV R62, RZ, RZ, -R62 ;  /* 0x000000ffff3e7224 */ /* 0x000fe200078e0a3e */
[----:B------:R-:W-:Y:S01]  /*20c0*/  IABS R77, R70 ;  /* 0x00000046004d7213 */ /* 0x000fe20000000000 */
[----:B------:R-:W-:Y:S01]  /*20d0*/  @!P6 IMAD.IADD R65, R65, 0x1, -R6 ;  /* 0x000000014141e824 */ /* 0x000fe200078e0a06 */
[----:B------:R-:W-:Y:S01]  /*20e0*/  ISETP.GE.AND P4, PT, R64, RZ, PT ;  /* 0x000000ff4000720c */ /* 0x000fe20003f86270 */
[----:B------:R-:W-:Y:S01]  /*20f0*/  IMAD.HI.U32 R59, R19, R63, RZ ;  /* 0x0000003f133b7227 */ /* 0x000fe200078e00ff */
[----:B------:R-:W-:-:S02]  /*2100*/  LOP3.LUT R64, R40, 0x28, RZ, 0xfc, !PT ;  /* 0x0000002828407812 */ /* 0x000fc400078efcff */
[C---:B------:R-:W-:Y:S01]  /*2110*/  ISETP.GT.U32.AND P6, PT, R6.reuse, R65, PT ;  /* 0x000000410600720c */ /* 0x040fe20003fc4070 */
[----:B------:R-:W-:Y:S02]  /*2120*/  IMAD R69, R6, R62, R69 ;  /* 0x0000003e06457224 */ /* 0x000fe400078e0245 */
[----:B------:R-:W-:Y:S02]  /*2130*/  @!P5 IMAD.IADD R57, R57, 0x1, -R6 ;  /* 0x000000013939d824 */ /* 0x000fe400078e0a06 */
[----:B------:R-:W-:Y:S01]  /*2140*/  IMAD.HI.U32 R62, R19, R77, RZ ;  /* 0x0000004d133e7227 */ /* 0x000fe200078e00ff */
[----:B------:R-:W-:-:S03]  /*2150*/  IABS R67, R64 ;  /* 0x0000004000437213 */ /* 0x000fc60000000000 */
[----:B------:R-:W-:Y:S01]  /*2160*/  IMAD.MOV R59, RZ, RZ, -R59 ;  /* 0x000000ffff3b7224 */ /* 0x000fe200078e0a3b */
[C---:B------:R-:W-:Y:S01]  /*2170*/  ISETP.GT.U32.AND P5, PT, R6.reuse, R57, PT ;  /* 0x000000390600720c */ /* 0x040fe20003fa4070 */
[----:B------:R-:W-:Y:S02]  /*2180*/  IMAD.MOV R62, RZ, RZ, -R62 ;  /* 0x000000ffff3e7224 */ /* 0x000fe400078e0a3e */
[----:B------:R-:W-:Y:S01]  /*2190*/  IMAD R59, R6, R59, R63 ;  /* 0x0000003b063b7224 */ /* 0x000fe200078e023f */
[----:B------:R-:W-:Y:S01]  /*21a0*/  LOP3.LUT R68, R40, 0x40, RZ, 0xfc, !PT ;  /* 0x0000004028447812 */ /* 0x000fe200078efcff */
[----:B------:R-:W-:-:S04]  /*21b0*/  IMAD.HI.U32 R61, R19, R67, RZ ;  /* 0x00000043133d7227 */ /* 0x000fc800078e00ff */
[C---:B------:R-:W-:Y:S01]  /*21c0*/  IMAD R77, R6.reuse, R62, R77 ;  /* 0x0000003e064d7224 */ /* 0x040fe200078e024d */
[C---:B------:R-:W-:Y:S01]  /*21d0*/  ISETP.GT.U32.AND P0, PT, R6.reuse, R59, PT ;  /* 0x0000003b0600720c */ /* 0x040fe20003f04070 */
[----:B------:R-:W-:Y:S01]  /*21e0*/  IMAD.MOV R61, RZ, RZ, -R61 ;  /* 0x000000ffff3d7224 */ /* 0x000fe200078e0a3d */
[----:B------:R-:W-:Y:S01]  /*21f0*/  IABS R73, R68 ;  /* 0x0000004400497213 */ /* 0x000fe20000000000 */
[----:B------:R-:W-:Y:S01]  /*2200*/  @!P6 IMAD.IADD R65, R65, 0x1, -R6 ;  /* 0x000000014141e824 */ /* 0x000fe200078e0a06 */
[----:B------:R-:W-:Y:S02]  /*2210*/  ISETP.GT.U32.AND P6, PT, R6, R77, PT ;  /* 0x0000004d0600720c */ /* 0x000fe40003fc4070 */
[----:B------:R-:W-:Y:S01]  /*2220*/  LOP3.LUT R78, R40, 0x50, RZ, 0xfc, !PT ;  /* 0x00000050284e7812 */ /* 0x000fe200078efcff */
[----:B------:R-:W-:Y:S02]  /*2230*/  IMAD R67, R6, R61, R67 ;  /* 0x0000003d06437224 */ /* 0x000fe400078e0243 */
[----:B------:R-:W-:Y:S01]  /*2240*/  IMAD.HI.U32 R61, R19, R73, RZ ;  /* 0x00000049133d7227 */ /* 0x000fe200078e00ff */
[----:B------:R-:W-:-:S03]  /*2250*/  IABS R79, R78 ;  /* 0x0000004e004f7213 */ /* 0x000fc60000000000 */
[--C-:B------:R-:W-:Y:S02]  /*2260*/  @!P5 IMAD.IADD R57, R57, 0x1, -R6.reuse ;  /* 0x000000013939d824 */ /* 0x100fe400078e0a06 */
[----:B------:R-:W-:Y:S01]  /*2270*/  IMAD.MOV R63, RZ, RZ, -R61 ;  /* 0x000000ffff3f7224 */ /* 0x000fe200078e0a3d */
[----:B------:R-:W-:Y:S01]  /*2280*/  LOP3.LUT R82, R40, 0x60, RZ, 0xfc, !PT ;  /* 0x0000006028527812 */ /* 0x000fe200078efcff */
[----:B------:R-:W-:Y:S02]  /*2290*/  IMAD.MOV.U32 R61, RZ, RZ, R57 ;  /* 0x000000ffff3d7224 */ /* 0x000fe400078e0039 */
[----:B------:R-:W-:Y:S02]  /*22a0*/  @!P0 IMAD.IADD R59, R59, 0x1, -R6 ;  /* 0x000000013b3b8824 */ /* 0x000fe400078e0a06 */
[----:B------:R-:W-:Y:S01]  /*22b0*/  IMAD.HI.U32 R57, R19, R79, RZ ;  /* 0x0000004f13397227 */ /* 0x000fe200078e00ff */
[----:B------:R-:W-:-:S03]  /*22c0*/  IABS R83, R82 ;  /* 0x0000005200537213 */ /* 0x000fc60000000000 */
[----:B------:R-:W-:Y:S01]  /*22d0*/  @!P6 IMAD.IADD R77, R77, 0x1, -R6 ;  /* 0x000000014d4de824 */ /* 0x000fe200078e0a06 */
[----:B------:R-:W-:Y:S01]  /*22e0*/  ISETP.GT.U32.AND P0, PT, R6, R59, PT ;  /* 0x0000003b0600720c */ /* 0x000fe20003f04070 */
[----:B------:R-:W-:-:S03]  /*22f0*/  IMAD.MOV R57, RZ, RZ, -R57 ;  /* 0x000000ffff397224 */ /* 0x000fc600078e0a39 */
[C---:B------:R-:W-:Y:S01]  /*2300*/  ISETP.GT.U32.AND P6, PT, R6.reuse, R77, PT ;  /* 0x0000004d0600720c */ /* 0x040fe20003fc4070 */
[C---:B------:R-:W-:Y:S02]  /*2310*/  IMAD R79, R6.reuse, R57, R79 ;  /* 0x00000039064f7224 */ /* 0x040fe400078e024f */
[----:B------:R-:W-:Y:S01]  /*2320*/  IMAD.HI.U32 R57, R19, R83, RZ ;  /* 0x0000005313397227 */ /* 0x000fe200078e00ff */
[----:B------:R-:W-:Y:S02]  /*2330*/  ISETP.GT.U32.AND P5, PT, R6, R67, PT ;  /* 0x000000430600720c */ /* 0x000fe40003fa4070 */
[----:B------:R-:W-:Y:S01]  /*2340*/  LOP3.LUT R84, R40, 0x68, RZ, 0xfc, !PT ;  /* 0x0000006828547812 */ /* 0x000fe200078efcff */
[----:B------:R-:W-:Y:S02]  /*2350*/  IMAD.MOV R57, RZ, RZ, -R57 ;  /* 0x000000ffff397224 */ /* 0x000fe400078e0a39 */
[----:B------:R-:W-:Y:S01]  /*2360*/  @!P3 IMAD.MOV R61, RZ, RZ, -R61 ;  /* 0x000000ffff3db224 */ /* 0x000fe200078e0a3d */
[C---:B------:R-:W-:Y:S01]  /*2370*/  ISETP.GT.U32.AND P3, PT, R6.reuse, R69, PT ;  /* 0x000000450600720c */ /* 0x040fe20003f64070 */
[C---:B------:R-:W-:Y:S01]  /*2380*/  IMAD R83, R6.reuse, R57, R83 ;  /* 0x0000003906537224 */ /* 0x040fe200078e0253 */
[----:B------:R-:W-:Y:S01]  /*2390*/  IABS R85, R84 ;  /* 0x0000005400557213 */ /* 0x000fe20000000000 */
[----:B------:R-:W-:-:S02]  /*23a0*/  IMAD R73, R6, R63, R73 ;  /* 0x0000003f06497224 */ /* 0x000fc400078e0249 */
[--C-:B------:R-:W-:Y:S02]  /*23b0*/  @!P0 IMAD.IADD R59, R59, 0x1, -R6.reuse ;  /* 0x000000013b3b8824 */ /* 0x100fe400078e0a06 */
[----:B------:R-:W-:Y:S01]  /*23c0*/  @!P6 IMAD.IADD R77, R77, 0x1, -R6 ;  /* 0x000000014d4de824 */ /* 0x000fe200078e0a06 */
[C---:B------:R-:W-:Y:S01]  /*23d0*/  ISETP.GT.U32.AND P6, PT, R6.reuse, R83, PT ;  /* 0x000000530600720c */ /* 0x040fe20003fc4070 */
[----:B------:R-:W-:Y:S01]  /*23e0*/  IMAD.MOV.U32 R63, RZ, RZ, R59 ;  /* 0x000000ffff3f7224 */ /* 0x000fe200078e003b */
[----:B------:R-:W-:Y:S01]  /*23f0*/  ISETP.GT.U32.AND P0, PT, R6, R73, PT ;  /* 0x000000490600720c */ /* 0x000fe20003f04070 */
[----:B------:R-:W-:-:S04]  /*2400*/  IMAD.HI.U32 R59, R19, R85, RZ ;  /* 0x00000055133b7227 */ /* 0x000fc800078e00ff */
[--C-:B------:R-:W-:Y:S01]  /*2410*/  @!P5 IMAD.IADD R67, R67, 0x1, -R6.reuse ;  /* 0x000000014343d824 */ /* 0x100fe200078e0a06 */
[----:B------:R-:W-:Y:S01]  /*2420*/  ISETP.GE.AND P5, PT, R64, RZ, PT ;  /* 0x000000ff4000720c */ /* 0x000fe20003fa6270 */
[----:B------:R-:W-:Y:S01]  /*2430*/  IMAD.MOV R64, RZ, RZ, -R59 ;  /* 0x000000ffff407224 */ /* 0x000fe200078e0a3b */
[----:B------:R-:W-:Y:S01]  /*2440*/  IABS R62, R40 ;  /* 0x00000028003e7213 */ /* 0x000fe20000000000 */
[--C-:B------:R-:W-:Y:S01]  /*2450*/  @!P3 IMAD.IADD R69, R69, 0x1, -R6.reuse ;  /* 0x000000014545b824 */ /* 0x100fe200078e0a06 */
[C---:B------:R-:W-:Y:S01]  /*2460*/  ISETP.GT.U32.AND P3, PT, R6.reuse, R67, PT ;  /* 0x000000430600720c */ /* 0x040fe20003f64070 */
[C---:B------:R-:W-:Y:S02]  /*2470*/  IMAD R85, R6.reuse, R64, R85 ;  /* 0x0000004006557224 */ /* 0x040fe400078e0255 */
[--C-:B------:R-:W-:Y:S02]  /*2480*/  @!P6 IMAD.IADD R83, R83, 0x1, -R6.reuse ;  /* 0x000000015353e824 */ /* 0x100fe400078e0a06 */
[----:B------:R-:W-:Y:S01]  /*2490*/  @!P0 IMAD.IADD R73, R73, 0x1, -R6 ;  /* 0x0000000149498824 */ /* 0x000fe200078e0a06 */
[C---:B------:R-:W-:Y:S01]  /*24a0*/  ISETP.GT.U32.AND P6, PT, R6.reuse, R85, PT ;  /* 0x000000550600720c */ /* 0x040fe20003fc4070 */
[----:B------:R-:W-:Y:S01]  /*24b0*/  IMAD.HI.U32 R57, R19, R62, RZ ;  /* 0x0000003e13397227 */ /* 0x000fe200078e00ff */
[----:B------:R-:W-:-:S03]  /*24c0*/  ISETP.GT.U32.AND P0, PT, R6, R69, PT ;  /* 0x000000450600720c */ /* 0x000fc60003f04070 */
[----:B------:R-:W-:Y:S01]  /*24d0*/  @!P1 IMAD.MOV R63, RZ, RZ, -R63 ;  /* 0x000000ffff3f9224 */ /* 0x000fe200078e0a3f */
[C---:B------:R-:W-:Y:S01]  /*24e0*/  ISETP.GT.U32.AND P1, PT, R6.reuse, R73, PT ;  /* 0x000000490600720c */ /* 0x040fe20003f24070 */
[----:B------:R-:W-:Y:S02]  /*24f0*/  IMAD.MOV R71, RZ, RZ, -R57 ;  /* 0x000000ffff477224 */ /* 0x000fe400078e0a39 */
[----:B------:R-:W-:Y:S01]  /*2500*/  @!P3 IMAD.IADD R67, R67, 0x1, -R6 ;  /* 0x000000014343b824 */ /* 0x000fe200078e0a06 */
[C---:B------:R-:W-:Y:S01]  /*2510*/  ISETP.GT.U32.AND P3, PT, R6.reuse, R79, PT ;  /* 0x0000004f0600720c */ /* 0x040fe20003f64070 */
[----:B------:R-:W-:Y:S01]  /*2520*/  IMAD R59, R6, R71, R62 ;  /* 0x00000047063b7224 */ /* 0x000fe200078e023e */
[----:B------:R-:W-:Y:S01]  /*2530*/  LOP3.LUT R86, R40, 0x70, RZ, 0xfc, !PT ;  /* 0x0000007028567812 */ /* 0x000fe200078efcff */
[----:B------:R-:W-:Y:S02]  /*2540*/  VIADD R57, R0, UR14 ;  /* 0x0000000e00397c36 */ /* 0x000fe40008000000 */
[--C-:B------:R-:W-:Y:S01]  /*2550*/  @!P6 IMAD.IADD R85, R85, 0x1, -R6.reuse ;  /* 0x000000015555e824 */ /* 0x100fe200078e0a06 */
[----:B------:R-:W-:Y:S01]  /*2560*/  ISETP.GT.U32.AND P6, PT, R6, R59, PT ;  /* 0x0000003b0600720c */ /* 0x000fe20003fc4070 */
[----:B------:R-:W-:Y:S01]  /*2570*/  VIADD R74, R57, 0x18 ;  /* 0x00000018394a7836 */ /* 0x000fe20000000000 */
[----:B------:R-:W-:Y:S01]  /*2580*/  IABS R87, R86 ;  /* 0x0000005600577213 */ /* 0x000fe20000000000 */
[--C-:B------:R-:W-:Y:S01]  /*2590*/  @!P0 IMAD.IADD R69, R69, 0x1, -R6.reuse ;  /* 0x0000000145458824 */ /* 0x100fe200078e0a06 */
[----:B------:R-:W-:Y:S01]  /*25a0*/  ISETP.GE.AND P0, PT, R66, RZ, PT ;  /* 0x000000ff4200720c */ /* 0x000fe20003f06270 */
[----:B------:R-:W-:Y:S01]  /*25b0*/  @!P1 IMAD.IADD R73, R73, 0x1, -R6 ;  /* 0x0000000149499824 */ /* 0x000fe200078e0a06 */
[----:B------:R-:W-:Y:S01]  /*25c0*/  ISETP.GE.AND P1, PT, R68, RZ, PT ;  /* 0x000000ff4400720c */ /* 0x000fe20003f26270 */
[C---:B------:R-:W-:Y:S01]  /*25d0*/  VIADD R76, R57.reuse, 0x38 ;  /* 0x00000038394c7836 */ /* 0x040fe20000000000 */
[----:B------:R-:W-:Y:S01]  /*25e0*/  IABS R68, R74 ;  /* 0x0000004a00447213 */ /* 0x000fe20000000000 */
[----:B------:R-:W-:-:S02]  /*25f0*/  VIADD R80, R57, 0x58 ;  /* 0x0000005839507836 */ /* 0x000fc40000000000 */
[----:B------:R-:W-:Y:S01]  /*2600*/  IMAD.HI.U32 R66, R19, R87, RZ ;  /* 0x0000005713427227 */ /* 0x000fe200078e00ff */
[----:B------:R-:W-:-:S03]  /*2610*/  IABS R71, R76 ;  /* 0x0000004c00477213 */ /* 0x000fc60000000000 */
[----:B------:R-:W-:Y:S01]  /*2620*/  @!P3 IMAD.IADD R79, R79, 0x1, -R6 ;  /* 0x000000014f4fb824 */ /* 0x000fe200078e0a06 */
[----:B------:R-:W-:Y:S01]  /*2630*/  ISETP.GE.AND P3, PT, R70, RZ, PT ;  /* 0x000000ff4600720c */ /* 0x000fe20003f66270 */
[----:B------:R-:W-:Y:S01]  /*2640*/  VIADD R72, R57, 0x78 ;  /* 0x0000007839487836 */ /* 0x000fe20000000000 */
[----:B------:R-:W-:Y:S01]  /*2650*/  IABS R81, R80 ;  /* 0x0000005000517213 */ /* 0x000fe20000000000 */
[----:B------:R-:W-:Y:S02]  /*2660*/  IMAD.MOV R66, RZ, RZ, -R66 ;  /* 0x000000ffff427224 */ /* 0x000fe400078e0a42 */
[----:B------:R-:W-:Y:S01]  /*2670*/  IMAD.HI.U32 R57, R19, R68, RZ ;  /* 0x0000004413397227 */ /* 0x000fe200078e00ff */
[----:B------:R-:W-:-:S03]  /*2680*/  IABS R70, R72 ;  /* 0x0000004800467213 */ /* 0x000fc60000000000 */
[----:B------:R-:W-:Y:S02]  /*2690*/  @!P6 IMAD.IADD R59, R59, 0x1, -R6 ;  /* 0x000000013b3be824 */ /* 0x000fe400078e0a06 */
[----:B------:R-:W-:Y:S01]  /*26a0*/  @!P4 IMAD.MOV R65, RZ, RZ, -R65 ;  /* 0x000000ffff41c224 */ /* 0x000fe200078e0a41 */
[C---:B------:R-:W-:Y:S01]  /*26b0*/  ISETP.GT.U32.AND P4, PT, R6.reuse, R79, PT ;  /* 0x0000004f0600720c */ /* 0x040fe20003f84070 */
[----:B------:R-:W-:Y:S01]  /*26c0*/  @!P5 IMAD.MOV R67, RZ, RZ, -R67 ;  /* 0x000000ffff43d224 */ /* 0x000fe200078e0a43 */
[C---:B------:R-:W-:Y:S01]  /*26d0*/  ISETP.GT.U32.AND P5, PT, R6.reuse, R83, PT ;  /* 0x000000530600720c */ /* 0x040fe20003fa4070 */
[C---:B------:R-:W-:Y:S01]  /*26e0*/  IMAD R87, R6.reuse, R66, R87 ;  /* 0x0000004206577224 */ /* 0x040fe200078e0257 */
[----:B------:R-:W-:Y:S01]  /*26f0*/  ISETP.GT.U32.AND P6, PT, R6, R85, PT ;  /* 0x000000550600720c */ /* 0x000fe20003fc4070 */
[----:B------:R-:W-:-:S04]  /*2700*/  IMAD.HI.U32 R62, R19, R71, RZ ;  /* 0x00000047133e7227 */ /* 0x000fc800078e00ff */
[----:B------:R-:W-:Y:S02]  /*2710*/  IMAD.MOV R57, RZ, RZ, -R57 ;  /* 0x000000ffff397224 */ /* 0x000fe400078e0a39 */
[----:B------:R-:W-:-:S04]  /*2720*/  IMAD.HI.U32 R64, R19, R81, RZ ;  /* 0x0000005113407227 */ /* 0x000fc800078e00ff */
[----:B------:R-:W-:Y:S01]  /*2730*/  @!P0 IMAD.MOV R69, RZ, RZ, -R69 ;  /* 0x000000ffff458224 */ /* 0x000fe200078e0a45 */
[C---:B------:R-:W-:Y:S01]  /*2740*/  ISETP.GT.U32.AND P0, PT, R6.reuse, R59, PT ;  /* 0x0000003b0600720c */ /* 0x040fe20003f04070 */
[----:B------:R-:W-:Y:S01]  /*2750*/  @!P1 IMAD.MOV R73, RZ, RZ, -R73 ;  /* 0x000000ffff499224 */ /* 0x000fe200078e0a49 */
[C---:B------:R-:W-:Y:S01]  /*2760*/  ISETP.GT.U32.AND P1, PT, R6.reuse, R87, PT ;  /* 0x000000570600720c */ /* 0x040fe20003f24070 */
[----:B------:R-:W-:Y:S02]  /*2770*/  IMAD.MOV R62, RZ, RZ, -R62 ;  /* 0x000000ffff3e7224 */ /* 0x000fe400078e0a3e */
[----:B------:R-:W-:Y:S02]  /*2780*/  IMAD R57, R6, R57, R68 ;  /* 0x0000003906397224 */ /* 0x000fe400078e0244 */
[----:B------:R-:W-:Y:S02]  /*2790*/  IMAD.MOV R64, RZ, RZ, -R64 ;  /* 0x000000ffff407224 */ /* 0x000fe400078e0a40 */
[----:B------:R-:W-:-:S04]  /*27a0*/  IMAD.HI.U32 R19, R19, R70, RZ ;  /* 0x0000004613137227 */ /* 0x000fc800078e00ff */
[C---:B------:R-:W-:Y:S02]  /*27b0*/  IMAD R71, R6.reuse, R62, R71 ;  /* 0x0000003e06477224 */ /* 0x040fe400078e0247 */
[----:B------:R-:W-:Y:S01]  /*27c0*/  @!P3 IMAD.MOV R77, RZ, RZ, -R77 ;  /* 0x000000ffff4db224 */ /* 0x000fe200078e0a4d */
[C---:B------:R-:W-:Y:S01]  /*27d0*/  ISETP.GT.U32.AND P3, PT, R6.reuse, R57, PT ;  /* 0x000000390600720c */ /* 0x040fe20003f64070 */
[C---:B------:R-:W-:Y:S02]  /*27e0*/  IMAD R81, R6.reuse, R64, R81 ;  /* 0x0000004006517224 */ /* 0x040fe400078e0251 */
[----:B------:R-:W-:Y:S02]  /*27f0*/  IMAD.MOV R19, RZ, RZ, -R19 ;  /* 0x000000ffff137224 */ /* 0x000fe400078e0a13 */
[--C-:B------:R-:W-:Y:S01]  /*2800*/  @!P4 IMAD.IADD R79, R79, 0x1, -R6.reuse ;  /* 0x000000014f4fc824 */ /* 0x100fe200078e0a06 */
[----:B------:R-:W-:Y:S01]  /*2810*/  ISETP.GT.U32.AND P4, PT, R6, R71, PT ;  /* 0x000000470600720c */ /* 0x000fe20003f84070 */
[--C-:B------:R-:W-:Y:S01]  /*2820*/  @!P5 IMAD.IADD R83, R83, 0x1, -R6.reuse ;  /* 0x000000015353d824 */ /* 0x100fe200078e0a06 */
[----:B------:R-:W-:Y:S01]  /*2830*/  ISETP.GE.AND P5, PT, R78, RZ, PT ;  /* 0x000000ff4e00720c */ /* 0x000fe20003fa6270 */
[----:B------:R-:W-:Y:S01]  /*2840*/  @!P6 IMAD.IADD R85, R85, 0x1, -R6 ;  /* 0x000000015555e824 */ /* 0x000fe200078e0a06 */
[C---:B------:R-:W-:Y:S01]  /*2850*/  ISETP.GT.U32.AND P6, PT, R6.reuse, R81, PT ;  /* 0x000000510600720c */ /* 0x040fe20003fc4070 */
[----:B------:R-:W-:-:S02]  /*2860*/  IMAD R19, R6, R19, R70 ;  /* 0x0000001306137224 */ /* 0x000fc400078e0246 */
[--C-:B------:R-:W-:Y:S01]  /*2870*/  @!P0 IMAD.IADD R59, R59, 0x1, -R6.reuse ;  /* 0x000000013b3b8824 */ /* 0x100fe200078e0a06 */
[----:B------:R-:W-:Y:S01]  /*2880*/  ISETP.GE.AND P0, PT, R82, RZ, PT ;  /* 0x000000ff5200720c */ /* 0x000fe20003f06270 */
[--C-:B------:R-:W-:Y:S01]  /*2890*/  @!P1 IMAD.IADD R87, R87, 0x1, -R6.reuse ;  /* 0x0000000157579824 */ /* 0x100fe200078e0a06 */
[----:B------:R-:W-:Y:S01]  /*28a0*/  ISETP.GT.U32.AND P1, PT, R6, R19, PT ;  /* 0x000000130600720c */ /* 0x000fe20003f24070 */
[--C-:B------:R-:W-:Y:S01]  /*28b0*/  @!P3 IMAD.IADD R57, R57, 0x1, -R6.reuse ;  /* 0x000000013939b824 */ /* 0x100fe200078e0a06 */
[----:B------:R-:W-:Y:S01]  /*28c0*/  ISETP.GE.AND P3, PT, R84, RZ, PT ;  /* 0x000000ff5400720c */ /* 0x000fe20003f66270 */
[--C-:B------:R-:W-:Y:S02]  /*28d0*/  @!P4 IMAD.IADD R71, R71, 0x1, -R6.reuse ;  /* 0x000000014747c824 */ /* 0x100fe400078e0a06 */
[----:B------:R-:W-:Y:S01]  /*28e0*/  @!P5 IMAD.MOV R79, RZ, RZ, -R79 ;  /* 0x000000ffff4fd224 */ /* 0x000fe200078e0a4f */
[----:B------:R-:W-:Y:S01]  /*28f0*/  ISETP.GT.U32.AND P5, PT, R6, R87, PT ;  /* 0x000000570600720c */ /* 0x000fe20003fa4070 */
[----:B------:R-:W-:Y:S01]  /*2900*/  @!P6 IMAD.IADD R81, R81, 0x1, -R6 ;  /* 0x000000015151e824 */ /* 0x000fe200078e0a06 */
[----:B------:R-:W-:-:S02]  /*2910*/  ISETP.GE.AND P4, PT, R40, RZ, PT ;  /* 0x000000ff2800720c */ /* 0x000fc40003f86270 */
[C---:B------:R-:W-:Y:S01]  /*2920*/  ISETP.GT.U32.AND P6, PT, R6.reuse, R57, PT ;  /* 0x000000390600720c */ /* 0x040fe20003fc4070 */
[----:B------:R-:W-:Y:S01]  /*2930*/  @!P0 IMAD.MOV R83, RZ, RZ, -R83 ;  /* 0x000000ffff538224 */ /* 0x000fe200078e0a53 */
[C---:B------:R-:W-:Y:S01]  /*2940*/  ISETP.GT.U32.AND P0, PT, R6.reuse, R71, PT ;  /* 0x000000470600720c */ /* 0x040fe20003f04070 */
[----:B------:R-:W-:Y:S01]  /*2950*/  @!P1 IMAD.IADD R19, R19, 0x1, -R6 ;  /* 0x0000000113139824 */ /* 0x000fe200078e0a06 */
[----:B------:R-:W-:Y:S01]  /*2960*/  ISETP.GT.U32.AND P1, PT, R6, R81, PT ;  /* 0x000000510600720c */ /* 0x000fe20003f24070 */
[----:B------:R-:W-:-:S03]  /*2970*/  @!P3 IMAD.MOV R85, RZ, RZ, -R85 ;  /* 0x000000ffff55b224 */ /* 0x000fc600078e0a55 */
[----:B------:R-:W-:Y:S01]  /*2980*/  ISETP.GT.U32.AND P3, PT, R6, R19, PT ;  /* 0x000000130600720c */ /* 0x000fe20003f64070 */
[--C-:B------:R-:W-:Y:S01]  /*2990*/  @!P5 IMAD.IADD R87, R87, 0x1, -R6.reuse ;  /* 0x000000015757d824 */ /* 0x100fe200078e0a06 */
[----:B------:R-:W-:Y:S01]  /*29a0*/  ISETP.GE.AND P5, PT, R74, RZ, PT ;  /* 0x000000ff4a00720c */ /* 0x000fe20003fa6270 */
[----:B------:R-:W-:Y:S01]  /*29b0*/  @!P4 IMAD.MOV R59, RZ, RZ, -R59 ;  /* 0x000000ffff3bc224 */ /* 0x000fe200078e0a3b */
[----:B------:R-:W-:Y:S01]  /*29c0*/  ISETP.GE.AND P4, PT, R86, RZ, PT ;  /* 0x000000ff5600720c */ /* 0x000fe20003f86270 */
[--C-:B------:R-:W-:Y:S01]  /*29d0*/  @!P6 IMAD.IADD R57, R57, 0x1, -R6.reuse ;  /* 0x000000013939e824 */ /* 0x100fe200078e0a06 */
[----:B------:R-:W-:Y:S01]  /*29e0*/  ISETP.GE.AND P6, PT, R76, RZ, PT ;  /* 0x000000ff4c00720c */ /* 0x000fe20003fc6270 */
[--C-:B------:R-:W-:Y:S01]  /*29f0*/  @!P0 IMAD.IADD R71, R71, 0x1, -R6.reuse ;  /* 0x0000000147478824 */ /* 0x100fe200078e0a06 */
[----:B------:R-:W-:Y:S01]  /*2a00*/  ISETP.GE.AND P0, PT, R80, RZ, PT ;  /* 0x000000ff5000720c */ /* 0x000fe20003f06270 */
[--C-:B------:R-:W-:Y:S01]  /*2a10*/  @!P1 IMAD.IADD R81, R81, 0x1, -R6.reuse ;  /* 0x0000000151519824 */ /* 0x100fe200078e0a06 */
[----:B------:R-:W-:Y:S01]  /*2a20*/  ISETP.GE.AND P1, PT, R72, RZ, PT ;  /* 0x000000ff4800720c */ /* 0x000fe20003f26270 */
[----:B------:R-:W-:Y:S01]  /*2a30*/  VIADD R102, R4, 0x1f ;  /* 0x0000001f04667836 */ /* 0x000fe20000000000 */
[----:B------:R-:W-:Y:S01]  /*2a40*/  LOP3.LUT R40, R35, 0x1f, RZ, 0xc0, !PT ;  /* 0x0000001f23287812 */ /* 0x000fe200078ec0ff */
[----:B------:R-:W-:Y:S01]  /*2a50*/  @!P3 IMAD.IADD R19, R19, 0x1, -R6 ;  /* 0x000000011313b824 */ /* 0x000fe200078e0a06 */
[----:B------:R-:W-:-:S02]  /*2a60*/  ISETP.NE.AND P3, PT, R75, RZ, PT ;  /* 0x000000ff4b00720c */ /* 0x000fc40003f65270 */
[----:B------:R-:W-:Y:S01]  /*2a70*/  LOP3.LUT R6, RZ, R75, RZ, 0x33, !PT ;  /* 0x0000004bff067212 */ /* 0x000fe200078e33ff */
[----:B------:R-:W-:Y:S01]  /*2a80*/  @!P5 IMAD.MOV R57, RZ, RZ, -R57 ;  /* 0x000000ffff39d224 */ /* 0x000fe200078e0a39 */
[----:B------:R-:W-:Y:S01]  /*2a90*/  ISETP.GT.AND P5, PT, R102, 0x1f, PT ;  /* 0x0000001f6600780c */ /* 0x000fe20003fa4270 */
[----:B------:R-:W-:Y:S01]  /*2aa0*/  IMAD R62, R40, R21, RZ ;  /* 0x00000015283e7224 */ /* 0x000fe200078e02ff */
[----:B------:R-:W-:Y:S01]  /*2ab0*/  SEL R59, R6, R59, !P3 ;  /* 0x0000003b063b7207 */ /* 0x000fe20005800000 */
[----:B------:R-:W-:Y:S02]  /*2ac0*/  @!P4 IMAD.MOV R87, RZ, RZ, -R87 ;  /* 0x000000ffff57c224 */ /* 0x000fe400078e0a57 */
[----:B------:R-:W-:Y:S02]  /*2ad0*/  @!P6 IMAD.MOV R71, RZ, RZ, -R71 ;  /* 0x000000ffff47e224 */ /* 0x000fe400078e0a47 */
[----:B------:R-:W-:Y:S01]  /*2ae0*/  @!P0 IMAD.MOV R81, RZ, RZ, -R81 ;  /* 0x000000ffff518224 */ /* 0x000fe200078e0a51 */
[----:B------:R-:W-:Y:S01]  /*2af0*/  ISETP.LT.AND P0, PT, R40, R4, P5 ;  /* 0x000000042800720c */ /* 0x000fe20002f01270 */
[----:B------:R-:W-:Y:S01]  /*2b00*/  @!P1 IMAD.MOV R19, RZ, RZ, -R19 ;  /* 0x000000ffff139224 */ /* 0x000fe200078e0a13 */
[C---:B------:R-:W-:Y:S01]  /*2b10*/  SEL R61, R6.reuse, R61, !P3 ;  /* 0x0000003d063d7207 */ /* 0x040fe20005800000 */
[----:B------:R-:W-:Y:S01]  /*2b20*/  IMAD R4, R59, UR4, RZ ;  /* 0x000000043b047c24 */ /* 0x000fe2000f8e02ff */
[----:B------:R-:W-:-:S02]  /*2b30*/  SEL R63, R6, R63, !P3 ;  /* 0x0000003f063f7207 */ /* 0x000fc40005800000 */
[----:B------:R-:W-:Y:S02]  /*2b40*/  LEA R72, P4, R62, UR18, 0x1 ;  /* 0x000000123e487c11 */ /* 0x000fe4000f8808ff */
[C---:B------:R-:W-:Y:S02]  /*2b50*/  SEL R64, R6.reuse, R57, !P3 ;  /* 0x0000003906407207 */ /* 0x040fe40005800000 */
[C---:B------:R-:W-:Y:S02]  /*2b60*/  SEL R65, R6.reuse, R65, !P3 ;  /* 0x0000004106417207 */ /* 0x040fe40005800000 */
[C---:B------:R-:W-:Y:S02]  /*2b70*/  SEL R67, R6.reuse, R67, !P3 ;  /* 0x0000004306437207 */ /* 0x040fe40005800000 */
[C---:B------:R-:W-:Y:S02]  /*2b80*/  SEL R69, R6.reuse, R69, !P3 ;  /* 0x0000004506457207 */ /* 0x040fe40005800000 */
[----:B------:R-:W-:-:S02]  /*2b90*/  SEL R73, R6, R73, !P3 ;  /* 0x0000004906497207 */ /* 0x000fc40005800000 */
[C---:B------:R-:W-:Y:S02]  /*2ba0*/  SEL R66, R6.reuse, R77, !P3 ;  /* 0x0000004d06427207 */ /* 0x040fe40005800000 */
[C---:B------:R-:W-:Y:S02]  /*2bb0*/  SEL R79, R6.reuse, R79, !P3 ;  /* 0x0000004f064f7207 */ /* 0x040fe40005800000 */
[C---:B------:R-:W-:Y:S02]  /*2bc0*/  SEL R83, R6.reuse, R83, !P3 ;  /* 0x0000005306537207 */ /* 0x040fe40005800000 */
[C---:B------:R-:W-:Y:S02]  /*2bd0*/  SEL R70, R6.reuse, R85, !P3 ;  /* 0x0000005506467207 */ /* 0x040fe40005800000 */
[C---:B------:R-:W-:Y:S02]  /*2be0*/  SEL R87, R6.reuse, R87, !P3 ;  /* 0x0000005706577207 */ /* 0x040fe40005800000 */
[----:B------:R-:W-:-:S02]  /*2bf0*/  SEL R68, R6, R71, !P3 ;  /* 0x0000004706447207 */ /* 0x000fc40005800000 */
[C---:B------:R-:W-:Y:S01]  /*2c00*/  SEL R81, R6.reuse, R81, !P3 ;  /* 0x0000005106517207 */ /* 0x040fe20005800000 */
[----:B------:R-:W-:Y:S01]  /*2c10*/  IMAD R57, R63, UR4, RZ ;  /* 0x000000043f397c24 */ /* 0x000fe2000f8e02ff */
[----:B------:R-:W-:Y:S01]  /*2c20*/  SEL R6, R6, R19, !P3 ;  /* 0x0000001306067207 */ /* 0x000fe20005800000 */
[----:B------:R-:W-:Y:S01]  /*2c30*/  IMAD R19, R61, UR4, RZ ;  /* 0x000000043d137c24 */ /* 0x000fe2000f8e02ff */
[----:B------:R-:W-:Y:S01]  /*2c40*/  LEA.HI.X.SX32 R74, R62, UR19, 0x1, P4 ;  /* 0x000000133e4a7c11 */ /* 0x000fe2000a0f0eff */
[----:B------:R-:W-:Y:S01]  /*2c50*/  IMAD R59, R64, UR4, RZ ;  /* 0x00000004403b7c24 */ /* 0x000fe2000f8e02ff */
[CC--:B------:R-:W-:Y:S01]  /*2c60*/  LEA R97, P1, R4.reuse, R72.reuse, 0x1 ;  /* 0x0000004804617211 */ /* 0x0c0fe200078208ff */
[----:B------:R-:W-:Y:S01]  /*2c70*/  IMAD R61, R65, UR4, RZ ;  /* 0x00000004413d7c24 */ /* 0x000fe2000f8e02ff */
[----:B------:R-:W-:Y:S01]  /*2c80*/  LEA R93, P6, R57, R72, 0x1 ;  /* 0x00000048395d7211 */ /* 0x000fe200078c08ff */
[----:B------:R-:W-:Y:S01]  /*2c90*/  IMAD R62, R67, UR4, RZ ;  /* 0x00000004433e7c24 */ /* 0x000fe2000f8e02ff */
[----:B------:R-:W-:Y:S01]  /*2ca0*/  LEA.HI.X.SX32 R106, R4, R74, 0x1, P1 ;  /* 0x0000004a046a7211 */ /* 0x000fe200008f0eff */
[----:B------:R-:W-:Y:S01]  /*2cb0*/  IMAD R63, R69, UR4, RZ ;  /* 0x00000004453f7c24 */ /* 0x000fe2000f8e02ff */
[-C--:B------:R-:W-:Y:S01]  /*2cc0*/  LEA R95, P1, R19, R72.reuse, 0x1 ;  /* 0x00000048135f7211 */ /* 0x080fe200078208ff */
[----:B------:R-:W-:Y:S01]  /*2cd0*/  IMAD R64, R68, UR4, RZ ;  /* 0x0000000444407c24 */ /* 0x000fe2000f8e02ff */
[----:B------:R-:W-:Y:S01]  /*2ce0*/  LEA R91, P4, R59, R72, 0x1 ;  /* 0x000000483b5b7211 */ /* 0x000fe200078808ff */
[----:B------:R-:W-:Y:S01]  /*2cf0*/  IMAD R71, R87, UR4, RZ ;  /* 0x0000000457477c24 */ /* 0x000fe2000f8e02ff */
[-C--:B------:R-:W-:Y:S01]  /*2d00*/  LEA.HI.X.SX32 R104, R19, R74.reuse, 0x1, P1 ;  /* 0x0000004a13687211 */ /* 0x080fe200008f0eff */
[----:B------:R-:W-:Y:S01]  /*2d10*/  IMAD R65, R73, UR4, RZ ;  /* 0x0000000449417c24 */ /* 0x000fe2000f8e02ff */
[----:B------:R-:W-:Y:S01]  /*2d20*/  LEA.HI.X.SX32 R100, R57, R74, 0x1, P6 ;  /* 0x0000004a39647211 */ /* 0x000fe200030f0eff */
[----:B------:R-:W-:Y:S01]  /*2d30*/  IMAD R66, R66, UR4, RZ ;  /* 0x0000000442427c24 */ /* 0x000fe2000f8e02ff */
[-C--:B------:R-:W-:Y:S01]  /*2d40*/  LEA R89, P3, R61, R72.reuse, 0x1 ;  /* 0x000000483d597211 */ /* 0x080fe200078608ff */
[----:B------:R-:W-:Y:S01]  /*2d50*/  IMAD R67, R79, UR4, RZ ;  /* 0x000000044f437c24 */ /* 0x000fe2000f8e02ff */
[-C--:B------:R-:W-:Y:S01]  /*2d60*/  LEA R87, P1, R62, R72.reuse, 0x1 ;  /* 0x000000483e577211 */ /* 0x080fe200078208ff */
[----:B------:R-:W-:Y:S01]  /*2d70*/  IMAD R69, R83, UR4, RZ ;  /* 0x0000000453457c24 */ /* 0x000fe2000f8e02ff */
[----:B------:R-:W-:Y:S01]  /*2d80*/  LEA R84, P6, R63, R72, 0x1 ;  /* 0x000000483f547211 */ /* 0x000fe200078c08ff */
[----:B------:R-:W-:Y:S01]  /*2d90*/  IMAD R68, R81, UR4, RZ ;  /* 0x0000000451447c24 */ /* 0x000fe2000f8e02ff */
[----:B------:R-:W-:Y:S01]  /*2da0*/  LEA.HI.X.SX32 R98, R59, R74, 0x1, P4 ;  /* 0x0000004a3b627211 */ /* 0x000fe200020f0eff */
[----:B------:R-:W-:Y:S01]  /*2db0*/  IMAD R70, R70, UR4, RZ ;  /* 0x0000000446467c24 */ /* 0x000fe2000f8e02ff */
[----:B------:R-:W-:Y:S01]  /*2dc0*/  LEA R83, P4, R64, R72, 0x1 ;  /* 0x0000004840537211 */ /* 0x000fe200078808ff */
[----:B------:R-:W-:Y:S01]  /*2dd0*/  IMAD R6, R6, UR4, RZ ;  /* 0x0000000406067c24 */ /* 0x000fe2000f8e02ff */
[----:B------:R-:W-:-:S04]  /*2de0*/  @!UP1 UIADD3 UR4, UPT, UPT, -UR7, 0x100000, URZ ;  /* 0x0010000007049890 */ /* 0x000fc8000fffe1ff */
[----:B------:R-:W-:Y:S02]  /*2df0*/  @!UP1 USHF.L.U32 UR5, UR4, 0xb, URZ ;  /* 0x0000000b04059899 */ /* 0x000fe400080006ff */
[----:B------:R-:W-:Y:S01]  /*2e00*/  @!UP1 USHF.L.U32 UR4, UR4, 0x1, URZ ;  /* 0x0000000104049899 */ /* 0x000fe200080006ff */
[-C--:B------:R-:W-:Y:S02]  /*2e10*/  LEA.HI.X.SX32 R96, R61, R74.reuse, 0x1, P3 ;  /* 0x0000004a3d607211 */ /* 0x080fe400018f0eff */
[-C--:B------:R-:W-:Y:S02]  /*2e20*/  LEA.HI.X.SX32 R94, R62, R74.reuse, 0x1, P1 ;  /* 0x0000004a3e5e7211 */ /* 0x080fe400008f0eff */
[----:B------:R-:W-:Y:S02]  /*2e30*/  LEA.HI.X.SX32 R85, R63, R74, 0x1, P6 ;  /* 0x0000004a3f557211 */ /* 0x000fe400030f0eff */
[-C--:B------:R-:W-:Y:S02]  /*2e40*/  LEA R82, P3, R65, R72.reuse, 0x1 ;  /* 0x0000004841527211 */ /* 0x080fe400078608ff */
[----:B------:R-:W-:-:S02]  /*2e50*/  LEA R81, P1, R66, R72, 0x1 ;  /* 0x0000004842517211 */ /* 0x000fc400078208ff */
[----:B------:R-:W-:Y:S02]  /*2e60*/  LEA R62, P6, R67, R72, 0x1 ;  /* 0x00000048433e7211 */ /* 0x000fe400078c08ff */
[----:B------:R-:W-:Y:S01]  /*2e70*/  LEA.HI.X.SX32 R57, R64, R74, 0x1, P4 ;  /* 0x0000004a40397211 */ /* 0x000fe200020f0eff */
[----:B------:R-:W-:Y:S01]  /*2e80*/  UIADD3 UR12, UPT, UPT, UR8, 0x100, URZ ;  /* 0x00000100080c7890 */ /* 0x000fe2000fffe0ff */
[----:B------:R-:W-:Y:S01]  /*2e90*/  LEA R64, P4, R68, R72, 0x1 ;  /* 0x0000004844407211 */ /* 0x000fe200078808ff */
[----:B------:R-:W-:Y:S01]  /*2ea0*/  VOTEU.ALL UP1, P2 ;  /* 0x0000000000ff7886 */ /* 0x000fe20001020000 */
[-C--:B------:R-:W-:Y:S02]  /*2eb0*/  LEA.HI.X.SX32 R59, R65, R74.reuse, 0x1, P3 ;  /* 0x0000004a413b7211 */ /* 0x080fe400018f0eff */
[-C--:B------:R-:W-:Y:S02]  /*2ec0*/  LEA.HI.X.SX32 R61, R66, R74.reuse, 0x1, P1 ;  /* 0x0000004a423d7211 */ /* 0x080fe400008f0eff */
[----:B------:R-:W-:Y:S01]  /*2ed0*/  LEA.HI.X.SX32 R63, R67, R74, 0x1, P6 ;  /* 0x0000004a433f7211 */ /* 0x000fe200030f0eff */
[----:B------:R-:W-:Y:S01]  /*2ee0*/  UIADD3 UR6, UPT, UPT, UR6, UR12, URZ ;  /* 0x0000000c06067290 */ /* 0x000fe2000fffe0ff */
[-C--:B------:R-:W-:Y:S01]  /*2ef0*/  LEA R79, P3, R69, R72.reuse, 0x1 ;  /* 0x00000048454f7211 */ /* 0x080fe200078608ff */
[----:B------:R0:W1:Y:S01]  /*2f00*/  @!UP1 SYNCS.EXCH.64 URZ, [UR9+0x4008], UR4 ;  /* 0x0040080409ff95b2 */ /* 0x0000620008000100 */
[----:B------:R-:W-:-:S02]  /*2f10*/  LEA R77, P1, R70, R72, 0x1 ;  /* 0x00000048464d7211 */ /* 0x000fc400078208ff */
[----:B------:R-:W-:Y:S02]  /*2f20*/  LEA R75, P6, R71, R72, 0x1 ;  /* 0x00000048474b7211 */ /* 0x000fe400078c08ff */
[----:B------:R-:W-:Y:S02]  /*2f30*/  LEA.HI.X.SX32 R65, R68, R74, 0x1, P4 ;  /* 0x0000004a44417211 */ /* 0x000fe400020f0eff */
[----:B------:R-:W-:Y:S01]  /*2f40*/  LEA R72, P4, R6, R72, 0x1 ;  /* 0x0000004806487211 */ /* 0x000fe200078808ff */
[----:B------:R-:W-:Y:S01]  /*2f50*/  ULEA UR13, UR13, UR6, 0x2 ;  /* 0x000000060d0d7291 */ /* 0x000fe2000f8e10ff */
[----:B-----5:R-:W-:Y:S02]  /*2f60*/  PRMT R12, R12, 0x5410, R9 ;  /* 0x000054100c0c7816 */ /* 0x020fe40000000009 */
[----:B------:R-:W-:Y:S02]  /*2f70*/  LEA.HI.X.SX32 R73, R6, R74, 0x1, P4 ;  /* 0x0000004a06497211 */ /* 0x000fe400020f0eff */
[----:B--2---:R-:W-:-:S02]  /*2f80*/  PRMT R8, R8, 0x5410, R13 ;  /* 0x0000541008087816 */ /* 0x004fc4000000000d */
[----:B---3--:R-:W-:Y:S02]  /*2f90*/  PRMT R6, R7, 0x5410, R14 ;  /* 0x0000541007067816 */ /* 0x008fe4000000000e */
[----:B------:R-:W-:Y:S02]  /*2fa0*/  LEA.HI.X.SX32 R67, R69, R74, 0x1, P3 ;  /* 0x0000004a45437211 */ /* 0x000fe400018f0eff */
[----:B------:R-:W-:Y:S02]  /*2fb0*/  PRMT R13, R10, 0x5410, R15 ;  /* 0x000054100a0d7816 */ /* 0x000fe4000000000f */
[----:B------:R-:W-:Y:S02]  /*2fc0*/  PRMT R14, R18, 0x5410, R39 ;  /* 0x00005410120e7816 */ /* 0x000fe40000000027 */
[----:B------:R-:W-:Y:S02]  /*2fd0*/  PRMT R9, R17, 0x5410, R42 ;  /* 0x0000541011097816 */ /* 0x000fe4000000002a */
[----:B----4-:R-:W-:-:S02]  /*2fe0*/  PRMT R4, R49, 0x5410, R16 ;  /* 0x0000541031047816 */ /* 0x010fc40000000010 */
[-C--:B------:R-:W-:Y:S02]  /*2ff0*/  LEA.HI.X.SX32 R69, R70, R74.reuse, 0x1, P1 ;  /* 0x0000004a46457211 */ /* 0x080fe400008f0eff */
[----:B------:R-:W-:Y:S02]  /*3000*/  LEA.HI.X.SX32 R71, R71, R74, 0x1, P6 ;  /* 0x0000004a47477211 */ /* 0x000fe400030f0eff */
[----:B------:R-:W-:Y:S02]  /*3010*/  PRMT R15, R41, 0x5410, R44 ;  /* 0x00005410290f7816 */ /* 0x000fe4000000002c */
[----:B------:R-:W-:Y:S02]  /*3020*/  PRMT R5, R5, 0x5410, R46 ;  /* 0x0000541005057816 */ /* 0x000fe4000000002e */
[----:B------:R-:W-:Y:S02]  /*3030*/  PRMT R7, R43, 0x5410, R48 ;  /* 0x000054102b077816 */ /* 0x000fe40000000030 */
[----:B------:R-:W-:-:S02]  /*3040*/  PRMT R10, R45, 0x5410, R52 ;  /* 0x000054102d0a7816 */ /* 0x000fc40000000034 */
[----:B------:R-:W-:Y:S02]  /*3050*/  PRMT R11, R50, 0x5410, R11 ;  /* 0x00005410320b7816 */ /* 0x000fe4000000000b */
[----:B------:R-:W-:Y:S02]  /*3060*/  PRMT R16, R47, 0x5410, R56 ;  /* 0x000054102f107816 */ /* 0x000fe40000000038 */
[----:B------:R-:W-:Y:S02]  /*3070*/  PRMT R17, R51, 0x5410, R58 ;  /* 0x0000541033117816 */ /* 0x000fe4000000003a */
[----:B------:R-:W-:Y:S02]  /*3080*/  PRMT R18, R53, 0x5410, R54 ;  /* 0x0000541035127816 */ /* 0x000fe40000000036 */
[----:B------:R-:W-:Y:S01]  /*3090*/  PRMT R19, R55, 0x5410, R60 ;  /* 0x0000541037137816 */ /* 0x000fe2000000003c */
[----:B01----:R-:W-:Y:S06]  /*30a0*/  @!P5 BRA `(.L_x_6) ;  /* 0x000000000004d947 */ /* 0x003fec0003800000 */
[----:B------:R0:W-:Y:S02]  /*30b0*/  STTM.x16 tmem[UR13], R4 ;  /* 0x00000004000079ed */ /* 0x0001e4000824000d */
.L_x_6:
[----:B------:R-:W1:Y:S01]  /*30c0*/  FENCE.VIEW.ASYNC.T ;  /* 0x00000000000073c6 */ /* 0x000e620000000200 */
[----:B0-----:R-:W-:Y:S01]  /*30d0*/  PRMT R4, RZ, 0x7610, R4 ;  /* 0x00007610ff047816 */ /* 0x001fe20000000004 */
[----:B------:R-:W-:Y:S01]  /*30e0*/  IMAD.MOV.U32 R42, RZ, RZ, R97 ;  /* 0x000000ffff2a7224 */ /* 0x000fe200078e0061 */
[----:B------:R-:W-:Y:S01]  /*30f0*/  PRMT R6, RZ, 0x7610, R6 ;  /* 0x00007610ff067816 */ /* 0x000fe20000000006 */
[----:B------:R-:W-:Y:S01]  /*3100*/  IMAD.MOV.U32 R43, RZ, RZ, R106 ;  /* 0x000000ffff2b7224 */ /* 0x000fe200078e006a */
[----:B-1----:R-:W-:Y:S01]  /*3110*/  BAR.SYNC.DEFER_BLOCKING 0x0 ;  /* 0x0000000000007b1d */ /* 0x002fe20000010000 */
[----:B------:R-:W-:Y:S01]  /*3120*/  PRMT R8, RZ, 0x7610, R8 ;  /* 0x00007610ff087816 */ /* 0x000fe20000000008 */
[----:B------:R-:W-:Y:S01]  /*3130*/  IMAD.MOV.U32 R44, RZ, RZ, R95 ;  /* 0x000000ffff2c7224 */ /* 0x000fe200078e005f */
        /* <DEDUP_REMOVED lines=26> */
[----:B------:R-:W2:Y:S01]  /*32e0*/  @P0 LDG.E.U16 R4, desc[UR20][R42.64] ;  /* 0x000000142a040981 */ /* 0x000ea2000c1e1500 */
[----:B------:R-:W-:Y:S01]  /*32f0*/  IMAD.MOV.U32 R60, RZ, RZ, R81 ;  /* 0x000000ffff3c7224 */ /* 0x000fe200078e0051 */
[----:B------:R-:W0:Y:S01]  /*3300*/  LDCU UR4, c[0x0][0x3a0] ;  /* 0x00007400ff0477ac */ /* 0x000e220008000800 */
[----:B------:R-:W-:Y:S01]  /*3310*/  IMAD.MOV.U32 R66, RZ, RZ, R79 ;  /* 0x000000ffff427224 */ /* 0x000fe200078e004f */
[----:B------:R-:W3:Y:S01]  /*3320*/  @P0 LDG.E.U16 R6, desc[UR20][R44.64] ;  /* 0x000000142c060981 */ /* 0x000ee2000c1e1500 */
[----:B------:R-:W-:-:S02]  /*3330*/  IMAD.MOV.U32 R68, RZ, RZ, R77 ;  /* 0x000000ffff447224 */ /* 0x000fc400078e004d */
[----:B------:R-:W-:Y:S01]  /*3340*/  IMAD.MOV.U32 R70, RZ, RZ, R75 ;  /* 0x000000ffff467224 */ /* 0x000fe200078e004b */
[----:B------:R-:W4:Y:S04]  /*3350*/  @P0 LDG.E.U16 R8, desc[UR20][R46.64] ;  /* 0x000000142e080981 */ /* 0x000f28000c1e1500 */
[----:B------:R-:W5:Y:S04]  /*3360*/  @P0 LDG.E.U16 R10, desc[UR20][R48.64] ;  /* 0x00000014300a0981 */ /* 0x000f68000c1e1500 */
        /* <DEDUP_REMOVED lines=11> */
[----:B------:R-:W5:Y:S01]  /*3420*/  @P0 LDG.E.U16 R92, desc[UR20][R72.64] ;  /* 0x00000014485c0981 */ /* 0x000f62000c1e1500 */
[----:B------:R-:W-:-:S04]  /*3430*/  SHF.R.S32.HI R82, RZ, 0x1f, R37 ;  /* 0x0000001fff527819 */ /* 0x000fc80000011425 */
[----:B------:R-:W-:Y:S02]  /*3440*/  SHF.L.U64.HI R37, R37, 0x1, R82 ;  /* 0x0000000125257819 */ /* 0x000fe40000010252 */
[----:B------:R-:W-:Y:S01]  /*3450*/  SHF.R.U32.HI R82, RZ, 0x2, R35 ;  /* 0x00000002ff527819 */ /* 0x000fe20000011623 */
[----:B------:R-:W-:Y:S02]  /*3460*/  IMAD.SHL.U32 R35, R38, 0x2, RZ ;  /* 0x0000000226237824 */ /* 0x000fe400078e00ff */
[----:B------:R-:W-:Y:S01]  /*3470*/  IMAD.SHL.U32 R39, R20, 0x20, RZ ;  /* 0x0000002014277824 */ /* 0x000fe200078e00ff */
[----:B0-----:R-:W-:Y:S02]  /*3480*/  UIADD3 UR5, UPT, UPT, UR4, 0x1f, URZ ;  /* 0x0000001f04057890 */ /* 0x001fe4000fffe0ff */
[----:B------:R-:W-:Y:S01]  /*3490*/  LOP3.LUT R35, R35, 0x30, R82, 0x78, !PT ;  /* 0x0000003023237812 */ /* 0x000fe200078e7852 */
[----:B------:R-:W-:Y:S01]  /*34a0*/  IMAD.WIDE R36, R39, 0x2, R36 ;  /* 0x0000000227247825 */ /* 0x000fe200078e0224 */
[----:B------:R-:W-:-:S02]  /*34b0*/  USHF.R.S32.HI UR4, URZ, 0x1f, UR5 ;  /* 0x0000001fff047899 */ /* 0x000fc40008011405 */
[----:B------:R-:W-:Y:S02]  /*34c0*/  IADD3 R129, P0, PT, R36, UR16, RZ ;  /* 0x0000001024817c10 */ /* 0x000fe4000ff1e0ff */
[----:B------:R-:W-:Y:S02]  /*34d0*/  ULEA.HI UR4, UR4, UR5, URZ, 0x5 ;  /* 0x0000000504047291 */ /* 0x000fe4000f8f28ff */
[----:B------:R-:W-:Y:S02]  /*34e0*/  IADD3.X R130, PT, PT, R37, UR17, RZ, P0, !PT ;  /* 0x0000001125827c10 */ /* 0x000fe400087fe4ff */
[----:B------:R-:W-:Y:S01]  /*34f0*/  USHF.R.S32.HI UR4, URZ, 0x5, UR4 ;  /* 0x00000005ff047899 */ /* 0x000fe20008011404 */
[----:B------:R-:W-:-:S03]  /*3500*/  ISETP.NE.U32.AND P0, PT, RZ, UR14, PT ;  /* 0x0000000eff007c0c */ /* 0x000fc6000bf05070 */
[----:B------:R-:W-:Y:S01]  /*3510*/  UISETP.LT.AND UP1, UPT, UR4, 0x1, UPT ;  /* 0x000000010400788c */ /* 0x000fe2000bf21270 */
[----:B------:R-:W-:-:S03]  /*3520*/  ISETP.LT.OR P1, PT, R102, 0x20, P0 ;  /* 0x000000206600780c */ /* 0x000fc60000721670 */
[----:B------:R-:W-:Y:S01]  /*3530*/  USEL UR4, UR4, 0x1, !UP1 ;  /* 0x0000000104047887 */ /* 0x000fe2000c800000 */
[----:B------:R-:W-:Y:S01]  /*3540*/  SHF.R.S32.HI R5, RZ, 0x1f, R20 ;  /* 0x0000001fff057819 */ /* 0x000fe20000011414 */
[C---:B------:R-:W-:Y:S02]  /*3550*/  IMAD R84, R20.reuse, 0xf, RZ ;  /* 0x0000000f14547824 */ /* 0x040fe400078e02ff */
[----:B------:R-:W-:Y:S01]  /*3560*/  UIADD3 UR18, UPT, UPT, UR4, -0x1, URZ ;  /* 0xffffffff04127890 */ /* 0x000fe2000fffe0ff */
[C---:B------:R-:W-:Y:S02]  /*3570*/  IMAD.SHL.U32 R83, R20.reuse, 0x10, RZ ;  /* 0x0000001014537824 */ /* 0x040fe400078e00ff */
[C---:B------:R-:W-:Y:S02]  /*3580*/  IMAD R82, R20.reuse, 0x11, RZ ;  /* 0x0000001114527824 */ /* 0x040fe400078e02ff */
[C---:B------:R-:W-:Y:S02]  /*3590*/  IMAD R81, R20.reuse, 0x12, RZ ;  /* 0x0000001214517824 */ /* 0x040fe400078e02ff */
[----:B------:R-:W-:-:S02]  /*35a0*/  IMAD R79, R20, 0x14, RZ ;  /* 0x00000014144f7824 */ /* 0x000fc400078e02ff */
[C---:B------:R-:W-:Y:S02]  /*35b0*/  IMAD R77, R20.reuse, 0x16, RZ ;  /* 0x00000016144d7824 */ /* 0x040fe400078e02ff */
[C---:B------:R-:W-:Y:S02]  /*35c0*/  IMAD R75, R20.reuse, 0x18, RZ ;  /* 0x00000018144b7824 */ /* 0x040fe400078e02ff */
[C---:B------:R-:W-:Y:S02]  /*35d0*/  IMAD R41, R20.reuse, 0x1a, RZ ;  /* 0x0000001a14297824 */ /* 0x040fe400078e02ff */
[C---:B------:R-:W-:Y:S02]  /*35e0*/  IMAD R38, R20.reuse, 0x1b, RZ ;  /* 0x0000001b14267824 */ /* 0x040fe400078e02ff */
[C---:B------:R-:W-:Y:S02]  /*35f0*/  IMAD R37, R20.reuse, 0x1c, RZ ;  /* 0x0000001c14257824 */ /* 0x040fe400078e02ff */
[C---:B------:R-:W-:Y:S01]  /*3600*/  IMAD R36, R20.reuse, 0x1d, RZ ;  /* 0x0000001d14247824 */ /* 0x040fe200078e02ff */
[----:B------:R-:W-:Y:S01]  /*3610*/  UISETP.NE.U32.AND UP1, UPT, UR18, URZ, UPT ;  /* 0x000000ff1200728c */ /* 0x000fe2000bf25070 */
[----:B------:R-:W-:Y:S01]  /*3620*/  IMAD.SHL.U32 R85, R21, 0x20, RZ ;  /* 0x0000002015557824 */ /* 0x000fe200078e00ff */
[----:B------:R-:W-:Y:S01]  /*3630*/  SHF.R.S32.HI R87, RZ, 0x1f, R22 ;  /* 0x0000001fff577819 */ /* 0x000fe20000011416 */
[----:B------:R-:W-:Y:S01]  /*3640*/  IMAD R21, R20, 0x1e, RZ ;  /* 0x0000001e14157824 */ /* 0x000fe200078e02ff */
[----:B------:R-:W-:-:S02]  /*3650*/  SHF.R.S32.HI R93, RZ, 0x1f, R24 ;  /* 0x0000001fff5d7819 */ /* 0x000fc40000011418 */
[----:B------:R-:W-:Y:S02]  /*3660*/  SHF.R.S32.HI R94, RZ, 0x1f, R25 ;  /* 0x0000001fff5e7819 */ /* 0x000fe40000011419 */
[----:B------:R-:W-:Y:S02]  /*3670*/  SHF.R.S32.HI R95, RZ, 0x1f, R26 ;  /* 0x0000001fff5f7819 */ /* 0x000fe4000001141a */
[----:B------:R-:W-:Y:S02]  /*3680*/  SHF.R.S32.HI R7, RZ, 0x1f, R28 ;  /* 0x0000001fff077819 */ /* 0x000fe4000001141c */
[----:B------:R-:W-:Y:S02]  /*3690*/  SHF.R.S32.HI R9, RZ, 0x1f, R34 ;  /* 0x0000001fff097819 */ /* 0x000fe40000011422 */
[----:B------:R-:W-:Y:S02]  /*36a0*/  SHF.R.S32.HI R99, RZ, 0x1f, R32 ;  /* 0x0000001fff637819 */ /* 0x000fe40000011420 */
[----:B------:R-:W-:-:S02]  /*36b0*/  SHF.R.S32.HI R11, RZ, 0x1f, R84 ;  /* 0x0000001fff0b7819 */ /* 0x000fc40000011454 */
[----:B------:R-:W-:Y:S02]  /*36c0*/  SHF.R.S32.HI R13, RZ, 0x1f, R82 ;  /* 0x0000001fff0d7819 */ /* 0x000fe40000011452 */
[----:B------:R-:W-:Y:S02]  /*36d0*/  SHF.R.S32.HI R104, RZ, 0x1f, R41 ;  /* 0x0000001fff687819 */ /* 0x000fe40000011429 */
[----:B------:R-:W-:Y:S02]  /*36e0*/  SHF.R.S32.HI R105, RZ, 0x1f, R38 ;  /* 0x0000001fff697819 */ /* 0x000fe40000011426 */
[----:B------:R-:W-:Y:S02]  /*36f0*/  SHF.R.S32.HI R106, RZ, 0x1f, R37 ;  /* 0x0000001fff6a7819 */ /* 0x000fe40000011425 */
[----:B------:R-:W-:Y:S01]  /*3700*/  SHF.R.S32.HI R107, RZ, 0x1f, R36 ;  /* 0x0000001fff6b7819 */ /* 0x000fe20000011424 */
[----:B--2---:R-:W-:Y:S04]  /*3710*/  STS.U16 [R35+UR9], R4 ;  /* 0x0000000423007988 */ /* 0x004fe80008000409 */
[----:B---3--:R-:W-:Y:S04]  /*3720*/  STS.U16 [R35+UR9+0x200], R6 ;  /* 0x0002000623007988 */ /* 0x008fe80008000409 */
[----:B----4-:R-:W-:Y:S04]  /*3730*/  STS.U16 [R35+UR9+0x400], R8 ;  /* 0x0004000823007988 */ /* 0x010fe80008000409 */
[----:B-----5:R-:W-:Y:S04]  /*3740*/  STS.U16 [R35+UR9+0x600], R10 ;  /* 0x0006000a23007988 */ /* 0x020fe80008000409 */
[----:B------:R-:W-:Y:S04]  /*3750*/  STS.U16 [R35+UR9+0x800], R12 ;  /* 0x0008000c23007988 */ /* 0x000fe80008000409 */
[----:B------:R-:W-:Y:S04]  /*3760*/  STS.U16 [R35+UR9+0xa00], R14 ;  /* 0x000a000e23007988 */ /* 0x000fe80008000409 */
[----:B------:R-:W-:Y:S04]  /*3770*/  STS.U16 [R35+UR9+0xc00], R16 ;  /* 0x000c001023007988 */ /* 0x000fe80008000409 */
[----:B------:R-:W-:Y:S04]  /*3780*/  STS.U16 [R35+UR9+0xe00], R18 ;  /* 0x000e001223007988 */ /* 0x000fe80008000409 */
[----:B------:R-:W-:Y:S04]  /*3790*/  STS.U16 [R35+UR9+0x1000], R74 ;  /* 0x0010004a23007988 */ /* 0x000fe80008000409 */
[----:B------:R-:W-:Y:S04]  /*37a0*/  STS.U16 [R35+UR9+0x1200], R76 ;  /* 0x0012004c23007988 */ /* 0x000fe80008000409 */
[----:B------:R-:W-:Y:S04]  /*37b0*/  STS.U16 [R35+UR9+0x1400], R78 ;  /* 0x0014004e23007988 */ /* 0x000fe80008000409 */
[----:B------:R0:W-:Y:S04]  /*37c0*/  STS.U16 [R35+UR9+0x1600], R80 ;  /* 0x0016005023007988 */ /* 0x0001e80008000409 */
[----:B------:R1:W-:Y:S04]  /*37d0*/  STS.U16 [R35+UR9+0x1800], R86 ;  /* 0x0018005623007988 */ /* 0x0003e80008000409 */
[----:B------:R-:W-:Y:S04]  /*37e0*/  STS.U16 [R35+UR9+0x1a00], R88 ;  /* 0x001a005823007988 */ /* 0x000fe80008000409 */
[----:B------:R2:W-:Y:S04]  /*37f0*/  STS.U16 [R35+UR9+0x1c00], R90 ;  /* 0x001c005a23007988 */ /* 0x0005e80008000409 */
[----:B------:R3:W-:Y:S01]  /*3800*/  STS.U16 [R35+UR9+0x1e00], R92 ;  /* 0x001e005c23007988 */ /* 0x0007e20008000409 */
[----:B------:R4:W-:Y:S06]  /*3810*/  MEMBAR.ALL.CTA ;  /* 0x0000000000007992 */ /* 0x0009ec0000008000 */
[----:B----4-:R-:W4:Y:S01]  /*3820*/  FENCE.VIEW.ASYNC.S ;  /* 0x00000000000073c6 */ /* 0x010f220000000000 */
[----:B0-----:R-:W-:-:S02]  /*3830*/  IMAD R80, R20, 0x13, RZ ;  /* 0x0000001314507824 */ /* 0x001fc400078e02ff */
[C---:B------:R-:W-:Y:S02]  /*3840*/  IMAD R78, R20.reuse, 0x15, RZ ;  /* 0x00000015144e7824 */ /* 0x040fe400078e02ff */
[C---:B------:R-:W-:Y:S02]  /*3850*/  IMAD R76, R20.reuse, 0x17, RZ ;  /* 0x00000017144c7824 */ /* 0x040fe400078e02ff */
[C---:B------:R-:W-:Y:S01]  /*3860*/  IMAD R74, R20.reuse, 0x19, RZ ;  /* 0x00000019144a7824 */ /* 0x040fe200078e02ff */
[C---:B-1----:R-:W-:Y:S01]  /*3870*/  SHF.L.U64.HI R86, R20.reuse, 0x1, R5 ;  /* 0x0000000114567819 */ /* 0x042fe20000010205 */
[----:B------:R-:W-:Y:S01]  /*3880*/  IMAD R20, R20, 0x1f, RZ ;  /* 0x0000001f14147824 */ /* 0x000fe200078e02ff */
[----:B------:R-:W-:Y:S02]  /*3890*/  SHF.R.S32.HI R5, RZ, 0x1f, R30 ;  /* 0x0000001fff057819 */ /* 0x000fe4000001141e */
[----:B------:R-:W-:Y:S02]  /*38a0*/  SHF.R.S32.HI R4, RZ, 0x1f, R23 ;  /* 0x0000001fff047819 */ /* 0x000fe40000011417 */
[----:B--2---:R-:W-:-:S02]  /*38b0*/  SHF.R.S32.HI R90, RZ, 0x1f, R27 ;  /* 0x0000001fff5a7819 */ /* 0x004fc4000001141b */
[----:B------:R-:W-:Y:S02]  /*38c0*/  SHF.R.S32.HI R6, RZ, 0x1f, R29 ;  /* 0x0000001fff067819 */ /* 0x000fe4000001141d */
[----:B---3--:R-:W-:Y:S02]  /*38d0*/  SHF.R.S32.HI R92, RZ, 0x1f, R33 ;  /* 0x0000001fff5c7819 */ /* 0x008fe40000011421 */
        /* <DEDUP_REMOVED lines=8> */
[----:B------:R-:W-:Y:S02]  /*3960*/  SHF.R.S32.HI R18, RZ, 0x1f, R75 ;  /* 0x0000001fff127819 */ /* 0x000fe4000001144b */
[----:B------:R-:W-:Y:S01]  /*3970*/  SHF.R.S32.HI R103, RZ, 0x1f, R74 ;  /* 0x0000001fff677819 */ /* 0x000fe2000001144a */
[----:B----4-:R-:W-:Y:S06]  /*3980*/  BAR.SYNC.DEFER_BLOCKING 0x0 ;  /* 0x0000000000007b1d */ /* 0x010fec0000010000 */
[----:B------:R-:W-:Y:S05]  /*3990*/  @P1 BRA `(.L_x_7) ;  /* 0x0000000000741947 */ /* 0x000fea0003800000 */
[----:B------:R-:W-:Y:S01]  /*39a0*/  USHF.R.U32.HI UR6, URZ, 0x4, UR9 ;  /* 0x00000004ff067899 */ /* 0x000fe20008011609 */
[----:B------:R-:W-:Y:S01]  /*39b0*/  UMOV UR14, 0xfffffffe ;  /* 0xfffffffe000e7882 */ /* 0x000fe20000000000 */
[----:B------:R-:W-:Y:S02]  /*39c0*/  UMOV UR15, 0x7fffbfdf ;  /* 0x7fffbfdf000f7882 */ /* 0x000fe40000000000 */
[----:B------:R-:W-:Y:S01]  /*39d0*/  USGXT.U32 UR6, UR6, 0xe ;  /* 0x0000000e0606789a */ /* 0x000fe20008000000 */
[----:B------:R-:W-:Y:S01]  /*39e0*/  UMOV UR7, URZ ;  /* 0x000000ff00077c82 */ /* 0x000fe20008000000 */
[----:B------:R-:W-:Y:S02]  /*39f0*/  UIADD3 UR16, UPT, UPT, UR8, 0x108, URZ ;  /* 0x0000010808107890 */ /* 0x000fe4000fffe0ff */
[----:B------:R-:W-:Y:S02]  /*3a00*/  UIADD3.64 UR14, UPT, UPT, UR6, -UR14, URZ ;  /* 0x8000000e060e7297 */ /* 0x000fe4000fffe0ff */
[----:B------:R-:W-:-:S02]  /*3a10*/  UIADD3 UR17, UPT, UPT, UR8, 0x80, URZ ;  /* 0x0000008008117890 */ /* 0x000fc4000fffe0ff */
[----:B------:R-:W-:Y:S02]  /*3a20*/  UIADD3 UR19, UPT, UPT, UR8, 0x110, URZ ;  /* 0x0000011008137890 */ /* 0x000fe4000fffe0ff */
[----:B------:R-:W-:Y:S02]  /*3a30*/  UIADD3 UR23, UPT, UPT, UR8, 0x80, URZ ;  /* 0x0000008008177890 */ /* 0x000fe4000fffe0ff */
[----:B------:R-:W-:Y:S01]  /*3a40*/  UIADD3 UR22, UPT, UPT, UR8, 0x118, URZ ;  /* 0x0000011808167890 */ /* 0x000fe2000fffe0ff */
[----:B------:R-:W-:Y:S01]  /*3a50*/  UMOV UR24, 0x0 ;  /* 0x0000000000187882 */ /* 0x000fe20000000000 */
[----:B------:R-:W-:Y:S01]  /*3a60*/  UMOV UR25, 0x8200490 ;  /* 0x0820049000197882 */ /* 0x000fe20000000000 */
[----:B------:R-:W-:Y:S01]  /*3a70*/  UMOV UR7, 0x80004020 ;  /* 0x8000402000077882 */ /* 0x000fe20000000000 */
[----:B------:R-:W-:Y:S01]  /*3a80*/  UMOV UR26, 0x0 ;  /* 0x00000000001a7882 */ /* 0x000fe20000000000 */
[----:B------:R-:W-:Y:S01]  /*3a90*/  UMOV UR27, 0x8200490 ;  /* 0x08200490001b7882 */ /* 0x000fe20000000000 */
[----:B------:R-:W-:Y:S01]  /*3aa0*/  UMOV UR28, 0x0 ;  /* 0x00000000001c7882 */ /* 0x000fe20000000000 */
[----:B------:R-:W-:Y:S01]  /*3ab0*/  UMOV UR29, 0x8200490 ;  /* 0x08200490001d7882 */ /* 0x000fe20000000000 */
[----:B------:R-:W-:Y:S01]  /*3ac0*/  UMOV UR4, UR11 ;  /* 0x0000000b00047c82 */ /* 0x000fe20008000000 */
[----:B------:R-:W-:Y:S01]  /*3ad0*/  UMOV UR5, URZ ;  /* 0x000000ff00057c82 */ /* 0x000fe20008000000 */
[----:B------:R0:W-:Y:S01]  /*3ae0*/  UTCHMMA tmem[UR12], gdesc[UR6], tmem[UR8], tmem[UR24], idesc[UR25], !UPT ;  /* 0x00ff18060c0079ea */ /* 0x0001e2000f800008 */
[----:B------:R-:W-:Y:S01]  /*3af0*/  UMOV UR30, 0x0 ;  /* 0x00000000001e7882 */ /* 0x000fe20000000000 */
[----:B------:R-:W-:Y:S01]  /*3b00*/  UMOV UR31, 0x8200490 ;  /* 0x08200490001f7882 */ /* 0x000fe20000000000 */
[----:B------:R0:W-:Y:S01]  /*3b10*/  UTCHMMA tmem[UR16], gdesc[UR14], tmem[UR8], tmem[UR26], idesc[UR27], UPT ;  /* 0x00ff1a0e100079ea */ /* 0x0001e2000b800008 */
[----:B------:R-:W-:Y:S01]  /*3b20*/  UMOV UR4, UR4 ;  /* 0x0000000400047c82 */ /* 0x000fe20008000000 */
[----:B------:R0:W-:Y:S01]  /*3b30*/  UTCHMMA tmem[UR19], gdesc[UR6], tmem[UR17], tmem[UR28], idesc[UR29], !UPT ;  /* 0x00ff1c06130079ea */ /* 0x0001e2000f800011 */
[----:B------:R0:W-:Y:S01]  /*3b40*/  UTCHMMA tmem[UR22], gdesc[UR14], tmem[UR23], tmem[UR30], idesc[UR31], UPT ;  /* 0x00ff1e0e160079ea */ /* 0x0001e2000b800017 */
[----:B------:R0:W-:Y:S01]  /*3b50*/  UTCBAR [UR4], URZ ;  /* 0x000000ff040073e9 */ /* 0x0001e200080000ff */
[----:B------:R-:W-:Y:S01]  /*3b60*/  NOP ;  /* 0x0000000000007918 */ /* 0x000fe20000000000 */
.L_x_7:
[----:B------:R-:W-:Y:S01]  /*3b70*/  SHF.R.S32.HI R108, RZ, 0x1f, R21 ;  /* 0x0000001fff6c7819 */ /* 0x000fe20000011415 */
[----:B0-----:R-:W-:Y:S01]  /*3b80*/  UMOV UR4, URZ ;  /* 0x000000ff00047c82 */ /* 0x001fe20008000000 */
[----:B------:R-:W-:Y:S01]  /*3b90*/  SHF.R.S32.HI R109, RZ, 0x1f, R20 ;  /* 0x0000001fff6d7819 */ /* 0x000fe20000011414 */
[----:B------:R-:W-:Y:S06]  /*3ba0*/  BRA.U !UP1, `(.L_x_8) ;  /* 0x00000015093c7547 */ /* 0x000fec000b800000 */
[----:B------:R-:W-:Y:S01]  /*3bb0*/  UIADD3 UR5, UPT, UPT, UR9, 0x2000, URZ ;  /* 0x0000200009057890 */ /* 0x000fe2000fffe0ff */
[----:B------:R-:W-:Y:S01]  /*3bc0*/  SHF.L.U64.HI R87, R22, 0x1, R87 ;  /* 0x0000000116577819 */ /* 0x000fe20000010257 */
[----:B------:R-:W-:Y:S01]  /*3bd0*/  UMOV UR16, 0xfffffffe ;  /* 0xfffffffe00107882 */ /* 0x000fe20000000000 */
[----:B------:R-:W-:Y:S01]  /*3be0*/  SHF.L.U64.HI R88, R30, 0x1, R5 ;  /* 0x000000011e587819 */ /* 0x000fe20000010205 */
[----:B------:R-:W-:Y:S01]  /*3bf0*/  USHF.R.U32.HI UR5, URZ, 0x4, UR5 ;  /* 0x00000004ff057899 */ /* 0x000fe20008011605 */
[----:B------:R-:W-:Y:S01]  /*3c00*/  SHF.L.U64.HI R89, R23, 0x1, R4 ;  /* 0x0000000117597819 */ /* 0x000fe20000010204 */
[----:B------:R-:W-:Y:S01]  /*3c10*/  UMOV UR17, 0x7fffbfdf ;  /* 0x7fffbfdf00117882 */ /* 0x000fe20000000000 */
[----:B------:R-:W-:Y:S01]  /*3c20*/  SHF.L.U64.HI R90, R27, 0x1, R90 ;  /* 0x000000011b5a7819 */ /* 0x000fe2000001025a */
[----:B------:R-:W-:Y:S01]  /*3c30*/  USGXT.U32 UR6, UR5, 0xe ;  /* 0x0000000e0506789a */ /* 0x000fe20008000000 */
[----:B------:R-:W-:Y:S01]  /*3c40*/  SHF.L.U64.HI R91, R29, 0x1, R6 ;  /* 0x000000011d5b7819 */ /* 0x000fe20000010206 */
[----:B------:R-:W-:Y:S01]  /*3c50*/  UMOV UR7, URZ ;  /* 0x000000ff00077c82 */ /* 0x000fe20008000000 */
[----:B------:R-:W-:Y:S01]  /*3c60*/  SHF.L.U64.HI R92, R33, 0x1, R92 ;  /* 0x00000001215c7819 */ /* 0x000fe2000001025c */
[----:B------:R-:W-:Y:S01]  /*3c70*/  UIADD3.64 UR16, UPT, UPT, UR6, -UR16, URZ ;  /* 0x8000001006107297 */ /* 0x000fe2000fffe0ff */
[----:B------:R-:W-:Y:S01]  /*3c80*/  SHF.L.U64.HI R93, R24, 0x1, R93 ;  /* 0x00000001185d7819 */ /* 0x000fe2000001025d */
[----:B------:R-:W-:Y:S01]  /*3c90*/  UMOV UR22, UR18 ;  /* 0x0000001200167c82 */ /* 0x000fe20008000000 */
[----:B------:R-:W-:Y:S01]  /*3ca0*/  SHF.L.U64.HI R94, R25, 0x1, R94 ;  /* 0x00000001195e7819 */ /* 0x000fe2000001025e */
[----:B------:R-:W-:Y:S01]  /*3cb0*/  UMOV UR23, 0x1 ;  /* 0x0000000100177882 */ /* 0x000fe20000000000 */
[----:B------:R-:W-:Y:S01]  /*3cc0*/  SHF.L.U64.HI R95, R26, 0x1, R95 ;  /* 0x000000011a5f7819 */ /* 0x000fe2000001025f */
[----:B------:R-:W-:Y:S01]  /*3cd0*/  UMOV UR5, URZ ;  /* 0x000000ff00057c82 */ /* 0x000fe20008000000 */
[----:B------:R-:W-:Y:S01]  /*3ce0*/  SHF.L.U64.HI R96, R28, 0x1, R7 ;  /* 0x000000011c607819 */ /* 0x000fe20000010207 */
[----:B------:R-:W-:Y:S01]  /*3cf0*/  UMOV UR14, UR6 ;  /* 0x00000006000e7c82 */ /* 0x000fe20008000000 */
[----:B------:R-:W-:Y:S01]  /*3d00*/  SHF.L.U64.HI R97, R31, 0x1, R8 ;  /* 0x000000011f617819 */ /* 0x000fe20000010208 */
[----:B------:R-:W-:Y:S01]  /*3d10*/  UMOV UR15, 0x80004020 ;  /* 0x80004020000f7882 */ /* 0x000fe20000000000 */
[----:B------:R-:W-:-:S02]  /*3d20*/  SHF.L.U64.HI R98, R34, 0x1, R9 ;  /* 0x0000000122627819 */ /* 0x000fc40000010209 */
[----:B------:R-:W-:Y:S02]  /*3d30*/  SHF.L.U64.HI R99, R32, 0x1, R99 ;  /* 0x0000000120637819 */ /* 0x000fe40000010263 */
[----:B------:R-:W-:Y:S02]  /*3d40*/  SHF.L.U64.HI R100, R84, 0x1, R11 ;  /* 0x0000000154647819 */ /* 0x000fe4000001020b */
[----:B------:R-:W-:Y:S02]  /*3d50*/  SHF.L.U64.HI R101, R83, 0x1, R10 ;  /* 0x0000000153657819 */ /* 0x000fe4000001020a */
[----:B------:R-:W-:Y:S02]  /*3d60*/  SHF.L.U64.HI R159, R82, 0x1, R13 ;  /* 0x00000001529f7819 */ /* 0x000fe4000001020d */
[----:B------:R-:W-:Y:S02]  /*3d70*/  SHF.L.U64.HI R157, R81, 0x1, R12 ;  /* 0x00000001519d7819 */ /* 0x000fe4000001020c */
        /* <DEDUP_REMOVED lines=12> */
[----:B------:R-:W-:-:S07]  /*3e40*/  SHF.L.U64.HI R131, R20, 0x1, R109 ;  /* 0x0000000114837819 */ /* 0x000fce000001026d */
.L_x_11:
[-C--:B------:R-:W-:Y:S02]  /*3e50*/  LEA R4, P1, R22, R129.reuse, 0x1 ;  /* 0x0000008116047211 */ /* 0x080fe400078208ff */
[C---:B------:R-:W-:Y:S02]  /*3e60*/  ISETP.GT.AND P5, PT, R3.reuse, 0x2, PT ;  /* 0x000000020300780c */ /* 0x040fe40003fa4270 */
[----:B------:R-:W-:Y:S01]  /*3e70*/  PRMT R14, RZ, 0x7610, R14 ;  /* 0x00007610ff0e7816 */ /* 0x000fe2000000000e */
[----:B------:R-:W-:Y:S01]  /*3e80*/  IMAD.X R5, R130, 0x1, R87, P1 ;  /* 0x0000000182057824 */ /* 0x000fe200008e0657 */
[----:B------:R-:W-:Y:S02]  /*3e90*/  LEA R6, P1, R30, R129, 0x1 ;  /* 0x000000811e067211 */ /* 0x000fe400078208ff */
[C---:B------:R-:W-:Y:S02]  /*3ea0*/  ISETP.GT.AND P4, PT, R3.reuse, 0x3, PT ;  /* 0x000000030300780c */ /* 0x040fe40003f84270 */
[C---:B------:R-:W-:Y:S01]  /*3eb0*/  ISETP.GT.AND P3, PT, R3.reuse, 0x4, PT ;  /* 0x000000040300780c */ /* 0x040fe20003f64270 */
[----:B------:R-:W-:Y:S01]  /*3ec0*/  IMAD.X R7, R130, 0x1, R88, P1 ;  /* 0x0000000182077824 */ /* 0x000fe200008e0658 */
[----:B------:R-:W-:-:S02]  /*3ed0*/  ISETP.GT.AND P1, PT, R3, 0x5, PT ;  /* 0x000000050300780c */ /* 0x000fc40003f24270 */
[-C--:B------:R-:W-:Y:S01]  /*3ee0*/  LEA R10, P6, R27, R129.reuse, 0x1 ;  /* 0x000000811b0a7211 */ /* 0x080fe200078c08ff */
[----:B------:R0:W2:Y:S01]  /*3ef0*/  @P5 LDG.E.U16 R14, desc[UR20][R4.64] ;  /* 0x00000014040e5981 */ /* 0x0000a2000c1e1500 */
[-C--:B------:R-:W-:Y:S02]  /*3f00*/  LEA R8, P5, R23, R129.reuse, 0x1 ;  /* 0x0000008117087211 */ /* 0x080fe400078a08ff */
[----:B------:R-:W-:Y:S01]  /*3f10*/  PRMT R15, RZ, 0x7610, R15 ;  /* 0x00007610ff0f7816 */ /* 0x000fe2000000000f */
[C---:B------:R-:W-:Y:S01]  /*3f20*/  IMAD.X R11, R130.reuse, 0x1, R90, P6 ;  /* 0x00000001820b7824 */ /* 0x040fe200030e065a */
[----:B------:R-:W-:Y:S01]  /*3f30*/  PRMT R16, RZ, 0x7610, R16 ;  /* 0x00007610ff107816 */ /* 0x000fe20000000010 */
[----:B------:R-:W-:Y:S01]  /*3f40*/  IMAD.X R9, R130, 0x1, R89, P5 ;  /* 0x0000000182097824 */ /* 0x000fe200028e0659 */
[----:B------:R-:W-:Y:S02]  /*3f50*/  PRMT R17, RZ, 0x7610, R17 ;  /* 0x00007610ff117816 */ /* 0x000fe40000000011 */
[----:B------:R1:W2:Y:S01]  /*3f60*/  @P4 LDG.E.U16 R15, desc[UR20][R6.64] ;  /* 0x00000014060f4981 */ /* 0x0002a2000c1e1500 */
[----:B0-----:R-:W-:-:S02]  /*3f70*/  LEA R4, P5, R29, R129, 0x1 ;  /* 0x000000811d047211 */ /* 0x001fc400078a08ff */
[C---:B------:R-:W-:Y:S01]  /*3f80*/  ISETP.GT.AND P4, PT, R3.reuse, 0x6, PT ;  /* 0x000000060300780c */ /* 0x040fe20003f84270 */
[----:B------:R0:W3:Y:S01]  /*3f90*/  @P3 LDG.E.U16 R16, desc[UR20][R8.64] ;  /* 0x0000001408103981 */ /* 0x0000e2000c1e1500 */
[C---:B------:R-:W-:Y:S01]  /*3fa0*/  ISETP.GT.AND P3, PT, R3.reuse, 0x7, PT ;  /* 0x000000070300780c */ /* 0x040fe20003f64270 */
[----:B------:R-:W-:Y:S01]  /*3fb0*/  IMAD.X R5, R130, 0x1, R91, P5 ;  /* 0x0000000182057824 */ /* 0x000fe200028e065b */
[----:B------:R-:W-:Y:S01]  /*3fc0*/  PRMT R18, RZ, 0x7610, R18 ;  /* 0x00007610ff127816 */ /* 0x000fe20000000012 */
[----:B------:R4:W3:Y:S01]  /*3fd0*/  @P1 LDG.E.U16 R17, desc[UR20][R10.64] ;  /* 0x000000140a111981 */ /* 0x0008e2000c1e1500 */
[----:B------:R-:W-:Y:S02]  /*3fe0*/  ISETP.GT.AND P1, PT, R3, 0x8, PT ;  /* 0x000000080300780c */ /* 0x000fe40003f24270 */
[-C--:B-1----:R-:W-:Y:S02]  /*3ff0*/  LEA R6, P6, R33, R129.reuse, 0x1 ;  /* 0x0000008121067211 */ /* 0x082fe400078c08ff */
[----:B0-----:R-:W-:-:S02]  /*4000*/  LEA R8, P5, R24, R129, 0x1 ;  /* 0x0000008118087211 */ /* 0x001fc400078a08ff */
[----:B------:R-:W-:Y:S01]  /*4010*/  PRMT R105, RZ, 0x7610, R105 ;  /* 0x00007610ff697816 */ /* 0x000fe20000000069 */
[C---:B------:R-:W-:Y:S01]  /*4020*/  IMAD.X R7, R130.reuse, 0x1, R92, P6 ;  /* 0x0000000182077824 */ /* 0x040fe200030e065c */
[----:B------:R-:W-:Y:S01]  /*4030*/  PRMT R19, RZ, 0x7610, R19 ;  /* 0x00007610ff137816 */ /* 0x000fe20000000013 */
[----:B------:R-:W-:Y:S01]  /*4040*/  IMAD.X R9, R130, 0x1, R93, P5 ;  /* 0x0000000182097824 */ /* 0x000fe200028e065d */
[----:B----4-:R-:W-:Y:S01]  /*4050*/  LEA R10, P6, R25, R129, 0x1 ;  /* 0x00000081190a7211 */ /* 0x010fe200078c08ff */
[----:B------:R0:W5:Y:S01]  /*4060*/  @P4 LDG.E.U16 R18, desc[UR20][R4.64] ;  /* 0x0000001404124981 */ /* 0x000162000c1e1500 */
[----:B------:R-:W-:-:S03]  /*4070*/  ISETP.GT.AND P4, PT, R3, 0x9, PT ;  /* 0x000000090300780c */ /* 0x000fc60003f84270 */
[----:B------:R-:W5:Y:S01]  /*4080*/  @P1 LDG.E.U16 R105, desc[UR20][R8.64] ;  /* 0x0000001408691981 */ /* 0x000f62000c1e1500 */
[C---:B------:R-:W-:Y:S01]  /*4090*/  ISETP.GT.AND P1, PT, R3.reuse, 0xb, PT ;  /* 0x0000000b0300780c */ /* 0x040fe20003f24270 */
[----:B------:R-:W-:Y:S02]  /*40a0*/  IMAD.X R11, R130, 0x1, R94, P6 ;  /* 0x00000001820b7824 */ /* 0x000fe400030e065e */
[----:B------:R1:W5:Y:S01]  /*40b0*/  @P3 LDG.E.U16 R19, desc[UR20][R6.64] ;  /* 0x0000001406133981 */ /* 0x000362000c1e1500 */
[----:B------:R-:W-:Y:S02]  /*40c0*/  ISETP.GT.AND P3, PT, R3, 0xa, PT ;  /* 0x0000000a0300780c */ /* 0x000fe40003f64270 */
[-C--:B0-----:R-:W-:Y:S02]  /*40d0*/  LEA R4, P5, R26, R129.reuse, 0x1 ;  /* 0x000000811a047211 */ /* 0x081fe400078a08ff */
[----:B------:R-:W-:Y:S02]  /*40e0*/  PRMT R108, RZ, 0x7610, R108 ;  /* 0x00007610ff6c7816 */ /* 0x000fe4000000006c */
[----:B-1----:R-:W-:Y:S01]  /*40f0*/  LEA R6, P6, R28, R129, 0x1 ;  /* 0x000000811c067211 */ /* 0x002fe200078c08ff */
[----:B------:R-:W-:Y:S01]  /*4100*/  IMAD.X R5, R130, 0x1, R95, P5 ;  /* 0x0000000182057824 */ /* 0x000fe200028e065f */
[----:B------:R-:W-:-:S03]  /*4110*/  PRMT R107, RZ, 0x7610, R107 ;  /* 0x00007610ff6b7816 */ /* 0x000fc6000000006b */
[C---:B------:R-:W-:Y:S01]  /*4120*/  IMAD.X R7, R130.reuse, 0x1, R96, P6 ;  /* 0x0000000182077824 */ /* 0x040fe200030e0660 */
[-C--:B------:R-:W-:Y:S02]  /*4130*/  LEA R8, P5, R31, R129.reuse, 0x1 ;  /* 0x000000811f087211 */ /* 0x080fe400078a08ff */
[----:B------:R-:W-:Y:S01]  /*4140*/  PRMT R106, RZ, 0x7610, R106 ;  /* 0x00007610ff6a7816 */ /* 0x000fe2000000006a */
[----:B------:R0:W5:Y:S04]  /*4150*/  @P3 LDG.E.U16 R107, desc[UR20][R4.64] ;  /* 0x00000014046b3981 */ /* 0x000168000c1e1500 */
[----:B------:R-:W5:Y:S01]  /*4160*/  @P1 LDG.E.U16 R108, desc[UR20][R6.64] ;  /* 0x00000014066c1981 */ /* 0x000f62000c1e1500 */
[C---:B------:R-:W-:Y:S01]  /*4170*/  ISETP.GT.AND P1, PT, R3.reuse, 0xe, PT ;  /* 0x0000000e0300780c */ /* 0x040fe20003f24270 */
[----:B------:R-:W-:Y:S01]  /*4180*/  IMAD.X R9, R130, 0x1, R97, P5 ;  /* 0x0000000182097824 */ /* 0x000fe200028e0661 */
[----:B------:R-:W-:Y:S01]  /*4190*/  ISETP.GT.AND P3, PT, R3, 0xd, PT ;  /* 0x0000000d0300780c */ /* 0x000fe20003f64270 */
[----:B------:R1:W5:Y:S01]  /*41a0*/  @P4 LDG.E.U16 R106, desc[UR20][R10.64] ;  /* 0x000000140a6a4981 */ /* 0x000362000c1e1500 */
[----:B0-----:R-:W-:-:S02]  /*41b0*/  LEA R4, P5, R32, R129, 0x1 ;  /* 0x0000008120047211 */ /* 0x001fc400078a08ff */
[----:B------:R-:W-:Y:S02]  /*41c0*/  ISETP.GT.AND P4, PT, R3, 0xc, PT ;  /* 0x0000000c0300780c */ /* 0x000fe40003f84270 */
[----:B------:R-:W-:Y:S01]  /*41d0*/  PRMT R111, RZ, 0x7610, R111 ;  /* 0x00007610ff6f7816 */ /* 0x000fe2000000006f */
[----:B------:R-:W-:Y:S01]  /*41e0*/  IMAD.X R5, R130, 0x1, R99, P5 ;  /* 0x0000000182057824 */ /* 0x000fe200028e0663 */
[-C--:B-1----:R-:W-:Y:S02]  /*41f0*/  LEA R10, P6, R34, R129.reuse, 0x1 ;  /* 0x00000081220a7211 */ /* 0x082fe400078c08ff */
[----:B------:R-:W-:Y:S02]  /*4200*/  PRMT R110, RZ, 0x7610, R110 ;  /* 0x00007610ff6e7816 */ /* 0x000fe4000000006e */
[----:B------:R-:W5:Y:S01]  /*4210*/  @P1 LDG.E.U16 R111, desc[UR20][R4.64] ;  /* 0x00000014046f1981 */ /* 0x000f62000c1e1500 */
[----:B------:R-:W-:Y:S01]  /*4220*/  IMAD.X R11, R130, 0x1, R98, P6 ;  /* 0x00000001820b7824 */ /* 0x000fe200030e0662 */
[----:B------:R-:W-:-:S02]  /*4230*/  LEA R6, P6, R84, R129, 0x1 ;  /* 0x0000008154067211 */ /* 0x000fc400078c08ff */
[----:B------:R-:W-:Y:S02]  /*4240*/  PRMT R109, RZ, 0x7610, R109 ;  /* 0x00007610ff6d7816 */ /* 0x000fe4000000006d */
[C---:B------:R-:W-:Y:S01]  /*4250*/  ISETP.GT.AND P1, PT, R3.reuse, 0x11, PT ;  /* 0x000000110300780c */ /* 0x040fe20003f24270 */
[----:B------:R0:W5:Y:S01]  /*4260*/  @P3 LDG.E.U16 R110, desc[UR20][R10.64] ;  /* 0x000000140a6e3981 */ /* 0x000162000c1e1500 */
[----:B------:R-:W-:Y:S01]  /*4270*/  IMAD.X R7, R130, 0x1, R100, P6 ;  /* 0x0000000182077824 */ /* 0x000fe200030e0664 */
[----:B------:R-:W-:Y:S02]  /*4280*/  ISETP.GT.AND P3, PT, R3, 0x10, PT ;  /* 0x000000100300780c */ /* 0x000fe40003f64270 */
[----:B------:R1:W5:Y:S01]  /*4290*/  @P4 LDG.E.U16 R109, desc[UR20][R8.64] ;  /* 0x00000014086d4981 */ /* 0x000362000c1e1500 */
[----:B------:R-:W-:Y:S02]  /*42a0*/  PRMT R114, RZ, 0x7610, R114 ;  /* 0x00007610ff727816 */ /* 0x000fe40000000072 */
[----:B0-----:R-:W-:-:S02]  /*42b0*/  LEA R10, P6, R82, R129, 0x1 ;  /* 0x00000081520a7211 */ /* 0x001fc400078c08ff */
[----:B-1----:R-:W-:-:S03]  /*42c0*/  LEA R8, P5, R83, R129, 0x1 ;  /* 0x0000008153087211 */ /* 0x002fc600078a08ff */
[C---:B------:R-:W-:Y:S01]  /*42d0*/  IMAD.X R11, R130.reuse, 0x1, R159, P6 ;  /* 0x00000001820b7824 */ /* 0x040fe200030e069f */
[----:B------:R-:W-:Y:S02]  /*42e0*/  ISETP.GT.AND P4, PT, R3, 0xf, PT ;  /* 0x0000000f0300780c */ /* 0x000fe40003f84270 */
[----:B------:R-:W-:Y:S01]  /*42f0*/  PRMT R113, RZ, 0x7610, R113 ;  /* 0x00007610ff717816 */ /* 0x000fe20000000071 */
[C---:B------:R-:W-:Y:S01]  /*4300*/  IMAD.X R9, R130.reuse, 0x1, R101, P5 ;  /* 0x0000000182097824 */ /* 0x040fe200028e0665 */
[----:B------:R-:W-:Y:S01]  /*4310*/  LEA R4, P5, R81, R129, 0x1 ;  /* 0x0000008151047211 */ /* 0x000fe200078a08ff */
[----:B------:R-:W5:Y:S01]  /*4320*/  @P1 LDG.E.U16 R114, desc[UR20][R10.64] ;  /* 0x000000140a721981 */ /* 0x000f62000c1e1500 */
[----:B------:R-:W-:Y:S02]  /*4330*/  ISETP.GT.AND P1, PT, R3, 0x14, PT ;  /* 0x000000140300780c */ /* 0x000fe40003f24270 */
[----:B------:R-:W-:Y:S01]  /*4340*/  PRMT R112, RZ, 0x7610, R112 ;  /* 0x00007610ff707816 */ /* 0x000fe20000000070 */
[----:B------:R0:W5:Y:S01]  /*4350*/  @P3 LDG.E.U16 R113, desc[UR20][R8.64] ;  /* 0x0000001408713981 */ /* 0x000162000c1e1500 */
[----:B------:R-:W-:Y:S01]  /*4360*/  IMAD.X R5, R130, 0x1, R157, P5 ;  /* 0x0000000182057824 */ /* 0x000fe200028e069d */
[----:B------:R-:W-:-:S02]  /*4370*/  PRMT R117, RZ, 0x7610, R117 ;  /* 0x00007610ff757816 */ /* 0x000fc40000000075 */
[----:B------:R-:W-:Y:S01]  /*4380*/  ISETP.GT.AND P3, PT, R3, 0x13, PT ;  /* 0x000000130300780c */ /* 0x000fe20003f64270 */
[----:B------:R1:W5:Y:S01]  /*4390*/  @P4 LDG.E.U16 R112, desc[UR20][R6.64] ;  /* 0x0000001406704981 */ /* 0x000362000c1e1500 */
[----:B0-----:R-:W-:Y:S02]  /*43a0*/  LEA R8, P5, R79, R129, 0x1 ;  /* 0x000000814f087211 */ /* 0x001fe400078a08ff */
[----:B------:R-:W-:-:S03]  /*43b0*/  ISETP.GT.AND P4, PT, R3, 0x12, PT ;  /* 0x000000120300780c */ /* 0x000fc60003f84270 */
[----:B------:R-:W-:Y:S01]  /*43c0*/  IMAD.X R9, R130, 0x1, R153, P5 ;  /* 0x0000000182097824 */ /* 0x000fe200028e0699 */
[-C--:B------:R-:W-:Y:S02]  /*43d0*/  LEA R10, P5, R78, R129.reuse, 0x1 ;  /* 0x000000814e0a7211 */ /* 0x080fe400078a08ff */
[----:B-1----:R-:W-:Y:S02]  /*43e0*/  LEA R6, P6, R80, R129, 0x1 ;  /* 0x0000008150067211 */ /* 0x002fe400078c08ff */
[----:B------:R-:W5:Y:S01]  /*43f0*/  @P1 LDG.E.U16 R117, desc[UR20][R8.64] ;  /* 0x0000001408751981 */ /* 0x000f62000c1e1500 */
[----:B------:R-:W-:Y:S01]  /*4400*/  ISETP.GT.AND P1, PT, R3, 0x17, PT ;  /* 0x000000170300780c */ /* 0x000fe20003f24270 */
[C---:B------:R-:W-:Y:S01]  /*4410*/  IMAD.X R11, R130.reuse, 0x1, R151, P5 ;  /* 0x00000001820b7824 */ /* 0x040fe200028e0697 */
[----:B------:R-:W-:Y:S01]  /*4420*/  PRMT R115, RZ, 0x7610, R115 ;  /* 0x00007610ff737816 */ /* 0x000fe20000000073 */
[----:B------:R-:W-:Y:S01]  /*4430*/  IMAD.X R7, R130, 0x1, R155, P6 ;  /* 0x0000000182077824 */ /* 0x000fe200030e069b */
[----:B------:R-:W-:-:S02]  /*4440*/  PRMT R116, RZ, 0x7610, R116 ;  /* 0x00007610ff747816 */ /* 0x000fc40000000074 */
[----:B------:R-:W-:Y:S02]  /*4450*/  LEA R12, P5, R76, R129, 0x1 ;  /* 0x000000814c0c7211 */ /* 0x000fe400078a08ff */
[----:B------:R-:W-:Y:S01]  /*4460*/  PRMT R120, RZ, 0x7610, R120 ;  /* 0x00007610ff787816 */ /* 0x000fe20000000078 */
[----:B------:R0:W5:Y:S01]  /*4470*/  @P4 LDG.E.U16 R115, desc[UR20][R4.64] ;  /* 0x0000001404734981 */ /* 0x000162000c1e1500 */
[C---:B------:R-:W-:Y:S01]  /*4480*/  ISETP.GT.AND P4, PT, R3.reuse, 0x15, PT ;  /* 0x000000150300780c */ /* 0x040fe20003f84270 */
[----:B------:R-:W-:Y:S02]  /*4490*/  IMAD.X R13, R130, 0x1, R147, P5 ;  /* 0x00000001820d7824 */ /* 0x000fe400028e0693 */
[----:B------:R1:W5:Y:S01]  /*44a0*/  @P3 LDG.E.U16 R116, desc[UR20][R6.64] ;  /* 0x0000001406743981 */ /* 0x000362000c1e1500 */
[----:B------:R-:W-:-:S03]  /*44b0*/  ISETP.GT.AND P3, PT, R3, 0x16, PT ;  /* 0x000000160300780c */ /* 0x000fc60003f64270 */
[----:B------:R-:W5:Y:S01]  /*44c0*/  @P1 LDG.E.U16 R120, desc[UR20][R12.64] ;  /* 0x000000140c781981 */ /* 0x000f62000c1e1500 */
[-C--:B0-----:R-:W-:Y:S02]  /*44d0*/  LEA R4, P6, R77, R129.reuse, 0x1 ;  /* 0x000000814d047211 */ /* 0x081fe400078c08ff */
[----:B------:R-:W-:Y:S02]  /*44e0*/  ISETP.GT.AND P1, PT, R3, 0x19, PT ;  /* 0x000000190300780c */ /* 0x000fe40003f24270 */
[----:B------:R-:W-:Y:S01]  /*44f0*/  PRMT R118, RZ, 0x7610, R118 ;  /* 0x00007610ff767816 */ /* 0x000fe20000000076 */
[----:B------:R-:W-:Y:S01]  /*4500*/  IMAD.X R5, R130, 0x1, R149, P6 ;  /* 0x0000000182057824 */ /* 0x000fe200030e0695 */
[----:B------:R-:W-:Y:S02]  /*4510*/  PRMT R119, RZ, 0x7610, R119 ;  /* 0x00007610ff777816 */ /* 0x000fe40000000077 */
[-C--:B------:R-:W-:Y:S02]  /*4520*/  LEA R8, P5, R74, R129.reuse, 0x1 ;  /* 0x000000814a087211 */ /* 0x080fe400078a08ff */
[----:B-1----:R-:W-:Y:S01]  /*4530*/  LEA R6, P6, R75, R129, 0x1 ;  /* 0x000000814b067211 */ /* 0x002fe200078c08ff */
[----:B------:R0:W5:Y:S01]  /*4540*/  @P4 LDG.E.U16 R118, desc[UR20][R10.64] ;  /* 0x000000140a764981 */ /* 0x000162000c1e1500 */
[----:B------:R-:W-:Y:S01]  /*4550*/  PRMT R122, RZ, 0x7610, R122 ;  /* 0x00007610ff7a7816 */ /* 0x000fe2000000007a */
[C---:B------:R-:W-:Y:S01]  /*4560*/  IMAD.X R9, R130.reuse, 0x1, R143, P5 ;  /* 0x0000000182097824 */ /* 0x040fe200028e068f */
[C---:B------:R-:W-:Y:S01]  /*4570*/  ISETP.GT.AND P4, PT, R3.reuse, 0x1a, PT ;  /* 0x0000001a0300780c */ /* 0x040fe20003f84270 */
[----:B------:R1:W5:Y:S01]  /*4580*/  @P3 LDG.E.U16 R119, desc[UR20][R4.64] ;  /* 0x0000001404773981 */ /* 0x000362000c1e1500 */
[----:B------:R-:W-:Y:S01]  /*4590*/  ISETP.GT.AND P3, PT, R3, 0x18, PT ;  /* 0x000000180300780c */ /* 0x000fe20003f64270 */
[----:B------:R-:W-:-:S02]  /*45a0*/  IMAD.X R7, R130, 0x1, R145, P6 ;  /* 0x0000000182077824 */ /* 0x000fc400030e0691 */
[----:B------:R-:W5:Y:S01]  /*45b0*/  @P1 LDG.E.U16 R122, desc[UR20][R8.64] ;  /* 0x00000014087a1981 */ /* 0x000f62000c1e1500 */
[-C--:B0-----:R-:W-:Y:S02]  /*45c0*/  LEA R10, P6, R41, R129.reuse, 0x1 ;  /* 0x00000081290a7211 */ /* 0x081fe400078c08ff */
[----:B------:R-:W-:Y:S02]  /*45d0*/  PRMT R121, RZ, 0x7610, R121 ;  /* 0x00007610ff797816 */ /* 0x000fe40000000079 */
[-C--:B-1----:R-:W-:Y:S01]  /*45e0*/  LEA R4, P1, R38, R129.reuse, 0x1 ;  /* 0x0000008126047211 */ /* 0x082fe200078208ff */
[C---:B------:R-:W-:Y:S01]  /*45f0*/  IMAD.X R11, R130.reuse, 0x1, R141, P6 ;  /* 0x00000001820b7824 */ /* 0x040fe200030e068d */
[----:B------:R-:W-:Y:S02]  /*4600*/  PRMT R123, RZ, 0x7610, R123 ;  /* 0x00007610ff7b7816 */ /* 0x000fe4000000007b */
[----:B------:R-:W-:Y:S01]  /*4610*/  ISETP.GT.AND P5, PT, R3, 0x1b, PT ;  /* 0x0000001b0300780c */ /* 0x000fe20003fa4270 */
[----:B------:R-:W-:Y:S01]  /*4620*/  IMAD.X R5, R130, 0x1, R139, P1 ;  /* 0x0000000182057824 */ /* 0x000fe200008e068b */
[----:B------:R-:W-:Y:S01]  /*4630*/  LEA R12, P6, R37, R129, 0x1 ;  /* 0x00000081250c7211 */ /* 0x000fe200078c08ff */
[----:B------:R0:W5:Y:S01]  /*4640*/  @P3 LDG.E.U16 R121, desc[UR20][R6.64] ;  /* 0x0000001406793981 */ /* 0x000162000c1e1500 */
[----:B------:R-:W-:-:S02]  /*4650*/  ISETP.GT.AND P1, PT, R3, RZ, PT ;  /* 0x000000ff0300720c */ /* 0x000fc40003f24270 */
[C---:B------:R-:W-:Y:S01]  /*4660*/  ISETP.GT.AND P3, PT, R3.reuse, 0x1d, PT ;  /* 0x0000001d0300780c */ /* 0x040fe20003f64270 */
[----:B------:R-:W5:Y:S01]  /*4670*/  @P4 LDG.E.U16 R123, desc[UR20][R10.64] ;  /* 0x000000140a7b4981 */ /* 0x000f62000c1e1500 */
[----:B------:R-:W-:Y:S01]  /*4680*/  ISETP.GT.AND P4, PT, R3, 0x1c, PT ;  /* 0x0000001c0300780c */ /* 0x000fe20003f84270 */
[----:B------:R-:W-:Y:S01]  /*4690*/  IMAD.X R13, R130, 0x1, R137, P6 ;  /* 0x00000001820d7824 */ /* 0x000fe200030e0689 */
[----:B------:R-:W-:Y:S02]  /*46a0*/  PRMT R124, RZ, 0x7610, R124 ;  /* 0x00007610ff7c7816 */ /* 0x000fe4000000007c */
[-C--:B0-----:R-:W-:Y:S02]  /*46b0*/  LEA R6, P6, R36, R129.reuse, 0x1 ;  /* 0x0000008124067211 */ /* 0x081fe400078c08ff */
[----:B------:R-:W-:Y:S02]  /*46c0*/  PRMT R125, RZ, 0x7610, R125 ;  /* 0x00007610ff7d7816 */ /* 0x000fe4000000007d */
[----:B------:R0:W5:Y:S01]  /*46d0*/  @P5 LDG.E.U16 R124, desc[UR20][R4.64] ;  /* 0x00000014047c5981 */ /* 0x000162000c1e1500 */
[----:B------:R-:W-:Y:S01]  /*46e0*/  PRMT R126, RZ, 0x7610, R126 ;  /* 0x00007610ff7e7816 */ /* 0x000fe2000000007e */
[----:B------:R-:W-:Y:S01]  /*46f0*/  IMAD.X R7, R130, 0x1, R135, P6 ;  /* 0x0000000182077824 */ /* 0x000fe200030e0687 */
[----:B------:R-:W-:-:S02]  /*4700*/  LEA R8, P6, R21, R129, 0x1 ;  /* 0x0000008115087211 */ /* 0x000fc400078c08ff */
[----:B------:R-:W-:Y:S01]  /*4710*/  PRMT R103, RZ, 0x7610, R103 ;  /* 0x00007610ff677816 */ /* 0x000fe20000000067 */
[----:B------:R-:W5:Y:S01]  /*4720*/  @P4 LDG.E.U16 R125, desc[UR20][R12.64] ;  /* 0x000000140c7d4981 */ /* 0x000f62000c1e1500 */
[----:B0-----:R-:W-:-:S03]  /*4730*/  @P1 IMAD.MOV.U32 R4, RZ, RZ, R129 ;  /* 0x000000ffff041224 */ /* 0x001fc600078e0081 */
[----:B------:R0:W5:Y:S01]  /*4740*/  @P3 LDG.E.U16 R126, desc[UR20][R6.64] ;  /* 0x00000014067e3981 */ /* 0x000162000c1e1500 */
[----:B------:R-:W-:Y:S01]  /*4750*/  @P1 IMAD.MOV.U32 R5, RZ, RZ, R130 ;  /* 0x000000ffff051224 */ /* 0x000fe200078e0082 */
[C---:B------:R-:W-:Y:S01]  /*4760*/  ISETP.GT.AND P3, PT, R3.reuse, 0x1e, PT ;  /* 0x0000001e0300780c */ /* 0x040fe20003f64270 */
[----:B------:R-:W-:Y:S01]  /*4770*/  IMAD.X R9, R130, 0x1, R133, P6 ;  /* 0x0000000182097824 */ /* 0x000fe200030e0685 */
[C---:B------:R-:W-:Y:S02]  /*4780*/  ISETP.GT.AND P4, PT, R3.reuse, 0x1f, PT ;  /* 0x0000001f0300780c */ /* 0x040fe40003f84270 */
[----:B------:R-:W-:Y:S01]  /*4790*/  ISETP.GT.AND P6, PT, R3, 0x1, PT ;  /* 0x000000010300780c */ /* 0x000fe20003fc4270 */
[----:B------:R1:W5:Y:S01]  /*47a0*/  @P1 LDG.E.U16 R103, desc[UR20][R4.64] ;  /* 0x0000001404671981 */ /* 0x000362000c1e1500 */
[-C--:B------:R-:W-:Y:S02]  /*47b0*/  LEA R10, P5, R20, R129.reuse, 0x1 ;  /* 0x00000081140a7211 */ /* 0x080fe400078a08ff */
[----:B0-----:R-:W-:Y:S01]  /*47c0*/  IADD3 R6, P1, PT, R22, R129, RZ ;  /* 0x0000008116067210 */ /* 0x001fe20007f3e0ff */
[----:B------:R-:W-:Y:S01]  /*47d0*/  USHF.L.U32 UR4, UR4, 0x1f, URZ ;  /* 0x0000001f04047899 */ /* 0x000fe200080006ff */
[----:B------:R-:W-:Y:S01]  /*47e0*/  PRMT R127, RZ, 0x7610, R127 ;  /* 0x00007610ff7f7816 */ /* 0x000fe2000000007f */
[C---:B------:R-:W-:Y:S01]  /*47f0*/  IMAD.X R11, R130.reuse, 0x1, R131, P5 ;  /* 0x00000001820b7824 */ /* 0x040fe200028e0683 */
[----:B------:R-:W-:Y:S01]  /*4800*/  PRMT R104, RZ, 0x7610, R104 ;  /* 0x00007610ff687816 */ /* 0x000fe20000000068 */
[----:B------:R-:W-:Y:S01]  /*4810*/  IMAD.X R7, R130, 0x1, R86, P1 ;  /* 0x0000000182077824 */ /* 0x000fe200008e0656 */
[----:B------:R-:W-:Y:S01]  /*4820*/  PRMT R128, RZ, 0x7610, R128 ;  /* 0x00007610ff807816 */ /* 0x000fe20000000080 */
[----:B-1----:R-:W-:Y:S01]  /*4830*/  IMAD.U32 R4, RZ, RZ, UR4 ;  /* 0x00000004ff047e24 */ /* 0x002fe2000f8e00ff */
[----:B------:R-:W5:Y:S04]  /*4840*/  @P3 LDG.E.U16 R127, desc[UR20][R8.64] ;  /* 0x00000014087f3981 */ /* 0x000f68000c1e1500 */
[----:B------:R-:W5:Y:S04]  /*4850*/  @P4 LDG.E.U16 R128, desc[UR20][R10.64] ;  /* 0x000000140a804981 */ /* 0x000f68000c1e1500 */
[----:B------:R3:W5:Y:S01]  /*4860*/  @P6 LDG.E.U16 R104, desc[UR20][R6.64] ;  /* 0x0000001406686981 */ /* 0x000762000c1e1500 */
[----:B------:R-:W0:Y:S01]  /*4870*/  SYNCS.PHASECHK.TRANS64.TRYWAIT P1, [UR11], R4 ;  /* 0x00000004ff0075a7 */ /* 0x000e22000802110b */
[----:B--2---:R-:W-:-:S02]  /*4880*/  PRMT R5, R14, 0x5410, R15 ;  /* 0x000054100e057816 */ /* 0x004fc4000000000f */
[----:B---3--:R-:W-:Y:S01]  /*4890*/  PRMT R6, R16, 0x5410, R17 ;  /* 0x0000541010067816 */ /* 0x008fe20000000011 */
[----:B0-----:R-:W-:Y:S06]  /*48a0*/  @!P1 BRA `(.L_x_9) ;  /* 0x0000004800b09947 */ /* 0x001fec0003800000 */
.L_x_17:
[----:B-----5:R-:W-:Y:S01]  /*48b0*/  PRMT R7, R18, 0x5410, R19 ;  /* 0x0000541012077816 */ /* 0x020fe20000000013 */
[----:B------:R-:W-:Y:S01]  /*48c0*/  IMAD.WIDE R70, R85, 0x2, R70 ;  /* 0x0000000255467825 */ /* 0x000fe200078e0246 */
[----:B------:R-:W-:Y:S02]  /*48d0*/  PRMT R8, R105, 0x5410, R106 ;  /* 0x0000541069087816 */ /* 0x000fe4000000006a */
[----:B------:R-:W-:Y:S01]  /*48e0*/  PRMT R9, R107, 0x5410, R108 ;  /* 0x000054106b097816 */ /* 0x000fe2000000006c */
[----:B------:R-:W-:Y:S01]  /*48f0*/  IMAD.WIDE R68, R85, 0x2, R68 ;  /* 0x0000000255447825 */ /* 0x000fe200078e0244 */
[----:B------:R-:W-:Y:S02]  /*4900*/  PRMT R10, R109, 0x5410, R110 ;  /* 0x000054106d0a7816 */ /* 0x000fe4000000006e */
[----:B------:R-:W-:Y:S01]  /*4910*/  PRMT R11, R111, 0x5410, R112 ;  /* 0x000054106f0b7816 */ /* 0x000fe20000000070 */
[----:B------:R-:W-:Y:S01]  /*4920*/  IMAD.WIDE R66, R85, 0x2, R66 ;  /* 0x0000000255427825 */ /* 0x000fe200078e0242 */
[----:B------:R-:W-:-:S02]  /*4930*/  PRMT R12, R113, 0x5410, R114 ;  /* 0x00005410710c7816 */ /* 0x000fc40000000072 */
[----:B------:R-:W-:Y:S01]  /*4940*/  PRMT R13, R115, 0x5410, R116 ;  /* 0x00005410730d7816 */ /* 0x000fe20000000074 */
        /* <DEDUP_REMOVED lines=11> */
[----:B------:R-:W-:Y:S01]  /*4a00*/  ISETP.GE.AND P1, PT, R40, R3, PT ;  /* 0x000000032800720c */ /* 0x000fe20003f26270 */
[C---:B------:R-:W-:Y:S01]  /*4a10*/  IMAD.WIDE R56, R85.reuse, 0x2, R56 ;  /* 0x0000000255387825 */ /* 0x040fe200078e0238 */
[----:B------:R0:W-:Y:S01]  /*4a20*/  STTM.x16 tmem[UR13], R4 ;  /* 0x00000004000079ed */ /* 0x0001e2000824000d */
[----:B------:R-:W1:Y:S01]  /*4a30*/  FENCE.VIEW.ASYNC.T ;  /* 0x00000000000073c6 */ /* 0x000e620000000200 */
[----:B------:R-:W-:Y:S01]  /*4a40*/  PRMT R104, RZ, 0x7610, R104 ;  /* 0x00007610ff687816 */ /* 0x000fe20000000068 */
[----:B-1----:R-:W-:Y:S01]  /*4a50*/  BAR.SYNC.DEFER_BLOCKING 0x0 ;  /* 0x0000000000007b1d */ /* 0x002fe20000010000 */
[----:B------:R-:W-:Y:S01]  /*4a60*/  PRMT R106, RZ, 0x7610, R106 ;  /* 0x00007610ff6a7816 */ /* 0x000fe2000000006a */
[----:B------:R-:W-:Y:S01]  /*4a70*/  IMAD.WIDE R54, R85, 0x2, R54 ;  /* 0x0000000255367825 */ /* 0x000fe200078e0236 */
[----:B------:R-:W-:-:S02]  /*4a80*/  PRMT R108, RZ, 0x7610, R108 ;  /* 0x00007610ff6c7816 */ /* 0x000fc4000000006c */
[----:B------:R-:W-:Y:S01]  /*4a90*/  PRMT R110, RZ, 0x7610, R110 ;  /* 0x00007610ff6e7816 */ /* 0x000fe2000000006e */
[C---:B------:R-:W-:Y:S01]  /*4aa0*/  IMAD.WIDE R52, R85.reuse, 0x2, R52 ;  /* 0x0000000255347825 */ /* 0x040fe200078e0234 */
[----:B------:R-:W-:Y:S02]  /*4ab0*/  PRMT R112, RZ, 0x7610, R112 ;  /* 0x00007610ff707816 */ /* 0x000fe40000000070 */
[----:B------:R-:W-:Y:S01]  /*4ac0*/  PRMT R114, RZ, 0x7610, R114 ;  /* 0x00007610ff727816 */ /* 0x000fe20000000072 */
[C---:B------:R-:W-:Y:S01]  /*4ad0*/  IMAD.WIDE R50, R85.reuse, 0x2, R50 ;  /* 0x0000000255327825 */ /* 0x040fe200078e0232 */
[----:B------:R-:W-:Y:S02]  /*4ae0*/  PRMT R116, RZ, 0x7610, R116 ;  /* 0x00007610ff747816 */ /* 0x000fe40000000074 */
[----:B------:R-:W-:Y:S01]  /*4af0*/  PRMT R118, RZ, 0x7610, R118 ;  /* 0x00007610ff767816 */ /* 0x000fe20000000076 */
[----:B------:R-:W-:-:S04]  /*4b00*/  IMAD.WIDE R48, R85, 0x2, R48 ;  /* 0x0000000255307825 */ /* 0x000fc800078e0230 */
[----:B------:R-:W-:-:S04]  /*4b10*/  IMAD.WIDE R46, R85, 0x2, R46 ;  /* 0x00000002552e7825 */ /* 0x000fc800078e022e */
[C---:B------:R-:W-:Y:S01]  /*4b20*/  IMAD.WIDE R44, R85.reuse, 0x2, R44 ;  /* 0x00000002552c7825 */ /* 0x040fe200078e022c */
[----:B------:R-:W2:Y:S03]  /*4b30*/  @!P1 LDG.E.U16 R104, desc[UR20][R58.64] ;  /* 0x000000143a689981 */ /* 0x000ea6000c1e1500 */
[C---:B------:R-:W-:Y:S01]  /*4b40*/  IMAD.WIDE R42, R85.reuse, 0x2, R42 ;  /* 0x00000002552a7825 */ /* 0x040fe200078e022a */
[----:B------:R-:W3:Y:S03]  /*4b50*/  @!P1 LDG.E.U16 R106, desc[UR20][R60.64] ;  /* 0x000000143c6a9981 */ /* 0x000ee6000c1e1500 */
[----:B------:R-:W-:Y:S01]  /*4b60*/  IMAD.WIDE R72, R85, 0x2, R72 ;  /* 0x0000000255487825 */ /* 0x000fe200078e0248 */
[----:B------:R-:W4:Y:S01]  /*4b70*/  @!P1 LDG.E.U16 R108, desc[UR20][R62.64] ;  /* 0x000000143e6c9981 */ /* 0x000f22000c1e1500 */
[----:B0-----:R-:W-:-:S03]  /*4b80*/  PRMT R4, RZ, 0x7610, R4 ;  /* 0x00007610ff047816 */ /* 0x001fc60000000004 */
[----:B------:R-:W4:Y:S01]  /*4b90*/  @!P1 LDG.E.U16 R110, desc[UR20][R64.64] ;  /* 0x00000014406e9981 */ /* 0x000f22000c1e1500 */
[----:B------:R-:W-:Y:S02]  /*4ba0*/  PRMT R6, RZ, 0x7610, R6 ;  /* 0x00007610ff067816 */ /* 0x000fe40000000006 */
[----:B------:R-:W-:Y:S01]  /*4bb0*/  PRMT R8, RZ, 0x7610, R8 ;  /* 0x00007610ff087816 */ /* 0x000fe20000000008 */
[----:B------:R-:W4:Y:S01]  /*4bc0*/  @!P1 LDG.E.U16 R112, desc[UR20][R66.64] ;  /* 0x0000001442709981 */ /* 0x000f22000c1e1500 */
[----:B------:R-:W-:Y:S02]  /*4bd0*/  PRMT R10, RZ, 0x7610, R10 ;  /* 0x00007610ff0a7816 */ /* 0x000fe4000000000a */
[----:B------:R-:W-:Y:S01]  /*4be0*/  PRMT R12, RZ, 0x7610, R12 ;  /* 0x00007610ff0c7816 */ /* 0x000fe2000000000c */
[----:B------:R-:W4:Y:S01]  /*4bf0*/  @!P1 LDG.E.U16 R4, desc[UR20][R42.64] ;  /* 0x000000142a049981 */ /* 0x000f22000c1e1500 */
[----:B------:R-:W-:Y:S02]  /*4c00*/  PRMT R14, RZ, 0x7610, R14 ;  /* 0x00007610ff0e7816 */ /* 0x000fe4000000000e */
[----:B------:R-:W-:Y:S01]  /*4c10*/  PRMT R16, RZ, 0x7610, R16 ;  /* 0x00007610ff107816 */ /* 0x000fe20000000010 */
[----:B------:R-:W4:Y:S01]  /*4c20*/  @!P1 LDG.E.U16 R6, desc[UR20][R44.64] ;  /* 0x000000142c069981 */ /* 0x000f22000c1e1500 */
[----:B------:R-:W-:-:S03]  /*4c30*/  PRMT R18, RZ, 0x7610, R18 ;  /* 0x00007610ff127816 */ /* 0x000fc60000000012 */
[----:B------:R-:W4:Y:S04]  /*4c40*/  @!P1 LDG.E.U16 R8, desc[UR20][R46.64] ;  /* 0x000000142e089981 */ /* 0x000f28000c1e1500 */
[----:B------:R-:W4:Y:S04]  /*4c50*/  @!P1 LDG.E.U16 R10, desc[UR20][R48.64] ;  /* 0x00000014300a9981 */ /* 0x000f28000c1e1500 */
[----:B------:R-:W4:Y:S04]  /*4c60*/  @!P1 LDG.E.U16 R12, desc[UR20][R50.64] ;  /* 0x00000014320c9981 */ /* 0x000f28000c1e1500 */
[----:B------:R-:W4:Y:S04]  /*4c70*/  @!P1 LDG.E.U16 R14, desc[UR20][R52.64] ;  /* 0x00000014340e9981 */ /* 0x000f28000c1e1500 */
[----:B------:R-:W4:Y:S04]  /*4c80*/  @!P1 LDG.E.U16 R16, desc[UR20][R54.64] ;  /* 0x0000001436109981 */ /* 0x000f28000c1e1500 */
[----:B------:R-:W4:Y:S04]  /*4c90*/  @!P1 LDG.E.U16 R18, desc[UR20][R56.64] ;  /* 0x0000001438129981 */ /* 0x000f28000c1e1500 */
[----:B------:R-:W4:Y:S04]  /*4ca0*/  @!P1 LDG.E.U16 R114, desc[UR20][R68.64] ;  /* 0x0000001444729981 */ /* 0x000f28000c1e1500 */
[----:B------:R-:W4:Y:S04]  /*4cb0*/  @!P1 LDG.E.U16 R116, desc[UR20][R70.64] ;  /* 0x0000001446749981 */ /* 0x000f28000c1e1500 */
[----:B------:R-:W4:Y:S01]  /*4cc0*/  @!P1 LDG.E.U16 R118, desc[UR20][R72.64] ;  /* 0x0000001448769981 */ /* 0x000f22000c1e1500 */
[----:B------:R-:W-:Y:S01]  /*4cd0*/  BAR.SYNC.DEFER_BLOCKING 0x0 ;  /* 0x0000000000007b1d */ /* 0x000fe20000010000 */
[----:B------:R-:W-:-:S04]  /*4ce0*/  ULEA UR11, UR23, UR9, 0x3 ;  /* 0x00000009170b7291 */ /* 0x000fc8000f8e18ff */
[----:B------:R-:W-:Y:S01]  /*4cf0*/  UIADD3 UR11, UPT, UPT, UR11, 0x4000, URZ ;  /* 0x000040000b0b7890 */ /* 0x000fe2000fffe0ff */
[----:B--2---:R0:W-:Y:S04]  /*4d00*/  STS.U16 [R35+UR9+0x3000], R104 ;  /* 0x0030006823007988 */ /* 0x0041e80008000409 */
[----:B---3--:R0:W-:Y:S04]  /*4d10*/  STS.U16 [R35+UR9+0x3200], R106 ;  /* 0x0032006a23007988 */ /* 0x0081e80008000409 */
[----:B----4-:R0:W-:Y:S04]  /*4d20*/  STS.U16 [R35+UR9+0x3400], R108 ;  /* 0x0034006c23007988 */ /* 0x0101e80008000409 */
[----:B------:R0:W-:Y:S04]  /*4d30*/  STS.U16 [R35+UR9+0x3600], R110 ;  /* 0x0036006e23007988 */ /* 0x0001e80008000409 */
        /* <DEDUP_REMOVED lines=11> */
[----:B------:R0:W-:Y:S01]  /*4df0*/  STS.U16 [R35+UR9+0x3e00], R118 ;  /* 0x003e007623007988 */ /* 0x0001e20008000409 */
[----:B------:R1:W-:Y:S06]  /*4e00*/  MEMBAR.ALL.CTA ;  /* 0x0000000000007992 */ /* 0x0003ec0000008000 */
[----:B-1----:R-:W1:Y:S02]  /*4e10*/  FENCE.VIEW.ASYNC.S ;  /* 0x00000000000073c6 */ /* 0x002e640000000000 */
[----:B-1----:R-:W-:Y:S06]  /*4e20*/  BAR.SYNC.DEFER_BLOCKING 0x0 ;  /* 0x0000000000007b1d */ /* 0x002fec0000010000 */
[----:B------:R-:W-:Y:S05]  /*4e30*/  @P0 BRA `(.L_x_10) ;  /* 0x0000000000580947 */ /* 0x000fea0003800000 */
[----:B------:R-:W-:Y:S02]  /*4e40*/  UIADD3 UR24, UPT, UPT, UR8, 0x108, URZ ;  /* 0x0000010808187890 */ /* 0x000fe4000fffe0ff */
[----:B------:R-:W-:Y:S02]  /*4e50*/  UIADD3 UR25, UPT, UPT, UR8, 0x80, URZ ;  /* 0x0000008008197890 */ /* 0x000fe4000fffe0ff */
        /* <DEDUP_REMOVED lines=11> */
[----:B------:R1:W-:Y:S01]  /*4f10*/  UTCHMMA tmem[UR12], gdesc[UR14], tmem[UR8], tmem[UR18], idesc[UR19], UPT ;  /* 0x00ff120e0c0079ea */ /* 0x0003e2000b800008 */
[----:B------:R-:W-:Y:S01]  /*4f20*/  UMOV UR34, 0x0 ;  /* 0x0000000000227882 */ /* 0x000fe20000000000 */
[----:B------:R-:W-:Y:S01]  /*4f30*/  UMOV UR35, 0x8200490 ;  /* 0x0820049000237882 */ /* 0x000fe20000000000 */
[----:B------:R1:W-:Y:S01]  /*4f40*/  UTCHMMA tmem[UR24], gdesc[UR16], tmem[UR8], tmem[UR26], idesc[UR27], UPT ;  /* 0x00ff1a10180079ea */ /* 0x0003e2000b800008 */
[----:B------:R-:W-:Y:S01]  /*4f50*/  UMOV UR4, UR6 ;  /* 0x0000000600047c82 */ /* 0x000fe20008000000 */
[----:B------:R1:W-:Y:S01]  /*4f60*/  UTCHMMA tmem[UR28], gdesc[UR14], tmem[UR25], tmem[UR30], idesc[UR31], UPT ;  /* 0x00ff1e0e1c0079ea */ /* 0x0003e2000b800019 */
[----:B------:R1:W-:Y:S01]  /*4f70*/  UTCHMMA tmem[UR32], gdesc[UR16], tmem[UR29], tmem[UR34], idesc[UR35], UPT ;  /* 0x00ff2210200079ea */ /* 0x0003e2000b80001d */
[----:B------:R1:W-:Y:S01]  /*4f80*/  UTCBAR [UR4], URZ ;  /* 0x000000ff040073e9 */ /* 0x0003e200080000ff */
[----:B------:R-:W-:Y:S01]  /*4f90*/  NOP ;  /* 0x0000000000007918 */ /* 0x000fe20000000000 */
.L_x_10:
[----:B------:R-:W-:Y:S01]  /*4fa0*/  UIADD3 UR23, UPT, UPT, UR23, 0x1, URZ ;  /* 0x0000000117177890 */ /* 0x000fe2000fffe0ff */
[----:B0-----:R-:W-:Y:S01]  /*4fb0*/  IMAD.MOV.U32 R4, RZ, RZ, R129 ;  /* 0x000000ffff047224 */ /* 0x001fe200078e0081 */
[----:B------:R-:W-:Y:S01]  /*4fc0*/  UIADD3 UR22, UPT, UPT, UR22, -0x1, URZ ;  /* 0xffffffff16167890 */ /* 0x000fe2000fffe0ff */
[----:B------:R-:W-:Y:S01]  /*4fd0*/  IMAD.MOV.U32 R5, RZ, RZ, R130 ;  /* 0x000000ffff057224 */ /* 0x000fe200078e0082 */
[----:B------:R-:W-:Y:S01]  /*4fe0*/  UISETP.GT.AND UP1, UPT, UR23, 0x1, UPT ;  /* 0x000000011700788c */ /* 0x000fe2000bf24270 */
[----:B------:R-:W-:Y:S02]  /*4ff0*/  VIADD R3, R3, 0xffffffe0 ;  /* 0xffffffe003037836 */ /* 0x000fe40000000000 */
[----:B------:R-:W-:Y:S01]  /*5000*/  IMAD.WIDE R4, R39, 0x2, R4 ;  /* 0x0000000227047825 */ /* 0x000fe200078e0204 */
[----:B-1----:R-:W-:Y:S02]  /*5010*/  USEL UR4, URZ, 0x1, !UP1 ;  /* 0x00000001ff047887 */ /* 0x002fe4000c800000 */
[----:B------:R-:W-:Y:S01]  /*5020*/  USEL UR23, UR23, URZ, !UP1 ;  /* 0x000000ff17177287 */ /* 0x000fe2000c800000 */
[----:B------:R-:W-:Y:S01]  /*5030*/  IMAD.MOV.U32 R129, RZ, RZ, R4 ;  /* 0x000000ffff817224 */ /* 0x000fe200078e0004 */
[----:B------:R-:W-:Y:S01]  /*5040*/  UISETP.NE.U32.AND UP1, UPT, UR22, URZ, UPT ;  /* 0x000000ff1600728c */ /* 0x000fe2000bf25070 */
[----:B------:R-:W-:Y:S01]  /*5050*/  IMAD.MOV.U32 R130, RZ, RZ, R5 ;  /* 0x000000ffff827224 */ /* 0x000fe200078e0005 */
[----:B------:R-:W-:-:S03]  /*5060*/  ULOP3.LUT UR6, UR5, UR4, URZ, 0x3c, !UPT ;  /* 0x0000000405067292 */ /* 0x000fc6000f8e3cff */
[----:B------:R-:W-:-:S04]  /*5070*/  UMOV UR4, UR5 ;  /* 0x0000000500047c82 */ /* 0x000fc80008000000 */
[----:B------:R-:W-:Y:S01]  /*5080*/  UMOV UR5, UR6 ;  /* 0x0000000600057c82 */ /* 0x000fe20008000000 */
[----:B------:R-:W-:Y:S05]  /*5090*/  BRA.U UP1, `(.L_x_11) ;  /* 0xffffffed016c7547 */ /* 0x000fea000b83ffff */
.L_x_8:
[----:B------:R-:W0:Y:S01]  /*50a0*/  LDCU UR5, c[0x0][0x3b8] ;  /* 0x00007700ff0577ac */ /* 0x000e220008000800 */
[----:B------:R-:W-:Y:S01]  /*50b0*/  ISETP.GE.AND P0, PT, R102, 0x20, PT ;  /* 0x000000206600780c */ /* 0x000fe20003f06270 */
[----:B------:R-:W1:Y:S01]  /*50c0*/  LDCU UR6, c[0x0][0x3b4] ;  /* 0x00007680ff0677ac */ /* 0x000e620008000800 */
[----:B------:R-:W2:Y:S01]  /*50d0*/  LDCU.128 UR12, c[0x0][0x390] ;  /* 0x00007200ff0c77ac */ /* 0x000ea20008000c00 */
[----:B0-----:R-:W-:-:S10]  /*50e0*/  IMAD R132, R0, UR5, RZ ;  /* 0x0000000500847c24 */ /* 0x001fd4000f8e02ff */
[----:B------:R-:W-:Y:S05]  /*50f0*/  @!P0 BRA `(.L_x_12) ;  /* 0x0000000000108947 */ /* 0x000fea0003800000 */
[----:B------:R-:W-:-:S06]  /*5100*/  USHF.L.U32 UR4, UR4, 0x1f, URZ ;  /* 0x0000001f04047899 */ /* 0x000fcc00080006ff */
[----:B------:R-:W-:-:S04]  /*5110*/  IMAD.U32 R3, RZ, RZ, UR4 ;  /* 0x00000004ff037e24 */ /* 0x000fc8000f8e00ff */
[----:B------:R-:W0:Y:S02]  /*5120*/  SYNCS.PHASECHK.TRANS64.TRYWAIT P0, [UR11], R3 ;  /* 0x00000003ff0075a7 */ /* 0x000e24000800110b */
[----:B0-----:R-:W-:Y:S05]  /*5130*/  @!P0 BRA `(.L_x_13) ;  /* 0x0000004000988947 */ /* 0x001fea0003800000 */
.L_x_12:
[----:B------:R-:W-:Y:S01]  /*5140*/  BAR.SYNC.DEFER_BLOCKING 0x0 ;  /* 0x0000000000007b1d */ /* 0x000fe20000010000 */
[----:B------:R-:W-:Y:S01]  /*5150*/  VIADD R133, R132, UR5 ;  /* 0x0000000584857c36 */ /* 0x000fe20008000000 */
[----:B--2---:R-:W-:Y:S01]  /*5160*/  ISETP.GE.AND P0, PT, R2, UR14, PT ;  /* 0x0000000e02007c0c */ /* 0x004fe2000bf06270 */
[C---:B------:R-:W-:Y:S02]  /*5170*/  VIADD R136, R0.reuse, 0x1 ;  /* 0x0000000100887836 */ /* 0x040fe40000000000 */
[----:B------:R-:W-:Y:S01]  /*5180*/  VIADD R134, R133, UR5 ;  /* 0x0000000585867c36 */ /* 0x000fe20008000000 */
[----:B------:R-:W0:Y:S01]  /*5190*/  LDCU UR4, c[0x0][0x39c] ;  /* 0x00007380ff0477ac */ /* 0x000e220008000800 */
[----:B------:R-:W-:Y:S01]  /*51a0*/  VIADD R137, R0, 0x3 ;  /* 0x0000000300897836 */ /* 0x000fe20000000000 */
[----:B------:R-:W-:Y:S01]  /*51b0*/  ISETP.LT.AND P3, PT, R136, UR15, !P0 ;  /* 0x0000000f88007c0c */ /* 0x000fe2000c761270 */
[----:B------:R-:W-:Y:S01]  /*51c0*/  VIADD R135, R134, UR5 ;  /* 0x0000000586877c36 */ /* 0x000fe20008000000 */
[----:B------:R-:W2:Y:S01]  /*51d0*/  LDCU UR7, c[0x0][0x39c] ;  /* 0x00007380ff0777ac */ /* 0x000ea20008000800 */
[----:B------:R-:W-:Y:S01]  /*51e0*/  VIADD R138, R0, 0x2 ;  /* 0x00000002008a7836 */ /* 0x000fe20000000000 */
[----:B------:R-:W-:Y:S01]  /*51f0*/  ISETP.LT.AND P4, PT, R137, UR15, !P0 ;  /* 0x0000000f89007c0c */ /* 0x000fe2000c781270 */
[----:B------:R-:W-:-:S02]  /*5200*/  VIADD R136, R135, UR5 ;  /* 0x0000000587887c36 */ /* 0x000fc40008000000 */
[----:B-1----:R-:W-:Y:S01]  /*5210*/  IMAD R3, R2, UR6, RZ ;  /* 0x0000000602037c24 */ /* 0x002fe2000f8e02ff */
[----:B------:R-:W-:Y:S01]  /*5220*/  ISETP.LT.AND P1, PT, R138, UR15, !P0 ;  /* 0x0000000f8a007c0c */ /* 0x000fe2000c721270 */
[----:B------:R-:W-:Y:S01]  /*5230*/  VIADD R137, R136, UR5 ;  /* 0x0000000588897c36 */ /* 0x000fe20008000000 */
[----:B------:R-:W1:Y:S01]  /*5240*/  LDCU UR6, c[0x0][0x39c] ;  /* 0x00007380ff0677ac */ /* 0x000e620008000800 */
[C---:B------:R-:W-:Y:S01]  /*5250*/  VIADD R170, R0.reuse, 0x4 ;  /* 0x0000000400aa7836 */ /* 0x040fe20000000000 */
[----:B------:R-:W-:Y:S01]  /*5260*/  LEA R2, P5, R3, UR12, 0x1 ;  /* 0x0000000c03027c11 */ /* 0x000fe2000f8a08ff */
[----:B------:R-:W-:Y:S02]  /*5270*/  VIADD R138, R137, UR5 ;  /* 0x00000005898a7c36 */ /* 0x000fe40008000000 */
[----:B------:R-:W-:Y:S01]  /*5280*/  VIADD R169, R0, 0x5 ;  /* 0x0000000500a97836 */ /* 0x000fe20000000000 */
[----:B------:R-:W3:Y:S02]  /*5290*/  @!P2 SYNCS.CCTL.IV [UR9+0x4000] ;  /* 0x00400000ff00a9b1 */ /* 0x000ee40008000009 */
[----:B---3--:R-:W-:Y:S01]  /*52a0*/  BAR.SYNC.DEFER_BLOCKING 0x0 ;  /* 0x0000000000007b1d */ /* 0x008fe20000010000 */
[----:B------:R-:W-:-:S02]  /*52b0*/  LEA.HI.X.SX32 R3, R3, UR13, 0x1, P5 ;  /* 0x0000000d03037c11 */ /* 0x000fc4000a8f0eff */
[CC--:B------:R-:W-:Y:S02]  /*52c0*/  LEA R144, P5, R132.reuse, R2.reuse, 0x1 ;  /* 0x0000000284907211 */ /* 0x0c0fe400078a08ff */
[CC--:B------:R-:W-:Y:S02]  /*52d0*/  LEA R146, P6, R133.reuse, R2.reuse, 0x1 ;  /* 0x0000000285927211 */ /* 0x0c0fe400078c08ff */
[-C--:B------:R-:W-:Y:S01]  /*52e0*/  LEA.HI.X.SX32 R145, R132, R3.reuse, 0x1, P5 ;  /* 0x0000000384917211 */ /* 0x080fe200028f0eff */
[----:B------:R-:W3:Y:S01]  /*52f0*/  LDTM.x128 R4, tmem[UR10] ;  /* 0x0000000a000479ee */ /* 0x000ee200083c0000 */
[----:B------:R-:W-:Y:S02]  /*5300*/  LEA.HI.X.SX32 R147, R133, R3, 0x1, P6 ;  /* 0x0000000385937211 */ /* 0x000fe400030f0eff */
[-C--:B------:R-:W-:Y:S02]  /*5310*/  LEA R148, P5, R134, R2.reuse, 0x1 ;  /* 0x0000000286947211 */ /* 0x080fe400078a08ff */
[----:B------:R-:W-:-:S02]  /*5320*/  LEA R150, P6, R135, R2, 0x1 ;  /* 0x0000000287967211 */ /* 0x000fc400078c08ff */
[-C--:B------:R-:W-:Y:S02]  /*5330*/  LEA.HI.X.SX32 R149, R134, R3.reuse, 0x1, P5 ;  /* 0x0000000386957211 */ /* 0x080fe400028f0eff */
[-C--:B------:R-:W-:Y:S02]  /*5340*/  LEA R152, P5, R136, R2.reuse, 0x1 ;  /* 0x0000000288987211 */ /* 0x080fe400078a08ff */
[-C--:B------:R-:W-:Y:S02]  /*5350*/  LEA.HI.X.SX32 R151, R135, R3.reuse, 0x1, P6 ;  /* 0x0000000387977211 */ /* 0x080fe400030f0eff */
[-C--:B------:R-:W-:Y:S02]  /*5360*/  LEA R156, P6, R138, R2.reuse, 0x1 ;  /* 0x000000028a9c7211 */ /* 0x080fe400078c08ff */
[-C--:B------:R-:W-:Y:S01]  /*5370*/  LEA.HI.X.SX32 R153, R136, R3.reuse, 0x1, P5 ;  /* 0x0000000388997211 */ /* 0x080fe200028f0eff */
[----:B------:R-:W4:Y:S01]  /*5380*/  @!P2 SYNCS.CCTL.IV [UR9+0x4008] ;  /* 0x00400800ff00a9b1 */ /* 0x000f220008000009 */
[C---:B------:R-:W-:Y:S01]  /*5390*/  LEA R154, P2, R137.reuse, R2, 0x1 ;  /* 0x00000002899a7211 */ /* 0x040fe200078408ff */
[----:B------:R-:W-:Y:S01]  /*53a0*/  NOP ;  /* 0x0000000000007918 */ /* 0x000fe20000000000 */
[-C--:B------:R-:W-:Y:S01]  /*53b0*/  LEA.HI.X.SX32 R157, R138, R3.reuse, 0x1, P6 ;  /* 0x000000038a9d7211 */ /* 0x080fe200030f0eff */
[----:B------:R-:W5:Y:S01]  /*53c0*/  LDCU UR9, c[0x0][0x39c] ;  /* 0x00007380ff0977ac */ /* 0x000f620008000800 */
[----:B------:R-:W-:-:S02]  /*53d0*/  LEA.HI.X.SX32 R155, R137, R3, 0x1, P2 ;  /* 0x00000003899b7211 */ /* 0x000fc400010f0eff */
[----:B---3--:R-:W-:Y:S01]  /*53e0*/  F2FP.BF16.F32.PACK_AB R168, R5, R4 ;  /* 0x0000000405a8723e */ /* 0x008fe200000010ff */
[----:B------:R-:W-:Y:S01]  /*53f0*/  VIADD R4, R138, UR5 ;  /* 0x000000058a047c36 */ /* 0x000fe20008000000 */
[----:B------:R-:W-:Y:S01]  /*5400*/  F2FP.BF16.F32.PACK_AB R6, R7, R6 ;  /* 0x000000060706723e */ /* 0x000fe200000010ff */
[----:B------:R-:W-:Y:S01]  /*5410*/  VIADD R7, R0, 0x7 ;  /* 0x0000000700077836 */ /* 0x000fe20000000000 */
[----:B------:R-:W-:Y:S01]  /*5420*/  F2FP.BF16.F32.PACK_AB R8, R9, R8 ;  /* 0x000000080908723e */ /* 0x000fe200000010ff */
[C---:B------:R-:W-:Y:S01]  /*5430*/  VIADD R5, R4.reuse, UR5 ;  /* 0x0000000504057c36 */ /* 0x040fe20008000000 */
[-C--:B------:R-:W-:Y:S02]  /*5440*/  LEA R158, P2, R4, R2.reuse, 0x1 ;  /* 0x00000002049e7211 */ /* 0x080fe400078408ff */
[----:B------:R-:W-:Y:S01]  /*5450*/  PRMT R9, R6, 0x7632, R9 ;  /* 0x0000763206097816 */ /* 0x000fe20000000009 */
[C---:B------:R-:W-:Y:S01]  /*5460*/  VIADD R132, R5.reuse, UR5 ;  /* 0x0000000505847c36 */ /* 0x040fe20008000000 */
[----:B------:R-:W-:-:S02]  /*5470*/  LEA R160, P5, R5, R2, 0x1 ;  /* 0x0000000205a07211 */ /* 0x000fc400078a08ff */
[-C--:B------:R-:W-:Y:S01]  /*5480*/  LEA.HI.X.SX32 R159, R4, R3.reuse, 0x1, P2 ;  /* 0x00000003049f7211 */ /* 0x080fe200010f0eff */
[C---:B------:R-:W-:Y:S01]  /*5490*/  VIADD R133, R132.reuse, UR5 ;  /* 0x0000000584857c36 */ /* 0x040fe20008000000 */
[CC--:B------:R-:W-:Y:S02]  /*54a0*/  LEA R162, P6, R132.reuse, R2.reuse, 0x1 ;  /* 0x0000000284a27211 */ /* 0x0c0fe400078c08ff */
[-C--:B------:R-:W-:Y:S01]  /*54b0*/  LEA.HI.X.SX32 R161, R5, R3.reuse, 0x1, P5 ;  /* 0x0000000305a17211 */ /* 0x080fe200028f0eff */
[C---:B------:R-:W-:Y:S01]  /*54c0*/  VIADD R134, R133.reuse, UR5 ;  /* 0x0000000585867c36 */ /* 0x040fe20008000000 */
[-C--:B------:R-:W-:Y:S02]  /*54d0*/  LEA R164, P2, R133, R2.reuse, 0x1 ;  /* 0x0000000285a47211 */ /* 0x080fe400078408ff */
[----:B------:R-:W-:Y:S01]  /*54e0*/  LEA.HI.X.SX32 R163, R132, R3, 0x1, P6 ;  /* 0x0000000384a37211 */ /* 0x000fe200030f0eff */
[C---:B------:R-:W-:Y:S01]  /*54f0*/  VIADD R135, R134.reuse, UR5 ;  /* 0x0000000586877c36 */ /* 0x040fe20008000000 */
[----:B------:R-:W-:-:S02]  /*5500*/  LEA R140, P5, R134, R2, 0x1 ;  /* 0x00000002868c7211 */ /* 0x000fc400078a08ff */
[-C--:B------:R-:W-:Y:S01]  /*5510*/  LEA.HI.X.SX32 R165, R133, R3.reuse, 0x1, P2 ;  /* 0x0000000385a57211 */ /* 0x080fe200010f0eff */
[C---:B------:R-:W-:Y:S01]  /*5520*/  VIADD R4, R135.reuse, UR5 ;  /* 0x0000000587047c36 */ /* 0x040fe20008000000 */
[CC--:B------:R-:W-:Y:S02]  /*5530*/  LEA R142, P6, R135.reuse, R2.reuse, 0x1 ;  /* 0x00000002878e7211 */ /* 0x0c0fe400078c08ff */
[-C--:B------:R-:W-:Y:S01]  /*5540*/  LEA.HI.X.SX32 R141, R134, R3.reuse, 0x1, P5 ;  /* 0x00000003868d7211 */ /* 0x080fe200028f0eff */
[C---:B------:R-:W-:Y:S01]  /*5550*/  VIADD R5, R4.reuse, UR5 ;  /* 0x0000000504057c36 */ /* 0x040fe20008000000 */
[----:B------:R-:W-:Y:S02]  /*5560*/  LEA.HI.X.SX32 R143, R135, R3, 0x1, P6 ;  /* 0x00000003878f7211 */ /* 0x000fe400030f0eff */
[-C--:B------:R-:W-:Y:S01]  /*5570*/  LEA R138, P5, R4, R2.reuse, 0x1 ;  /* 0x00000002048a7211 */ /* 0x080fe200078a08ff */
[C---:B------:R-:W-:Y:S01]  /*5580*/  VIADD R133, R5.reuse, UR5 ;  /* 0x0000000505857c36 */ /* 0x040fe20008000000 */
[----:B------:R-:W-:-:S02]  /*5590*/  LEA R136, P6, R5, R2, 0x1 ;  /* 0x0000000205887211 */ /* 0x000fc400078c08ff */
[----:B------:R-:W-:Y:S01]  /*55a0*/  ISETP.LT.AND P2, PT, R0, UR15, !P0 ;  /* 0x0000000f00007c0c */ /* 0x000fe2000c741270 */
[----:B------:R-:W-:Y:S01]  /*55b0*/  VIADD R166, R133, UR5 ;  /* 0x0000000585a67c36 */ /* 0x000fe20008000000 */
[-C--:B------:R-:W-:Y:S02]  /*55c0*/  LEA.HI.X.SX32 R137, R5, R3.reuse, 0x1, P6 ;  /* 0x0000000305897211 */ /* 0x080fe400030f0eff */
[-C--:B------:R-:W-:Y:S01]  /*55d0*/  LEA.HI.X.SX32 R139, R4, R3.reuse, 0x1, P5 ;  /* 0x00000003048b7211 */ /* 0x080fe200028f0eff */
[C---:B------:R-:W-:Y:S01]  /*55e0*/  VIADD R167, R166.reuse, UR5 ;  /* 0x00000005a6a77c36 */ /* 0x040fe20008000000 */
[CC--:B------:R-:W-:Y:S02]  /*55f0*/  LEA R134, P6, R133.reuse, R2.reuse, 0x1 ;  /* 0x0000000285867211 */ /* 0x0c0fe400078c08ff */
[----:B------:R-:W-:Y:S02]  /*5600*/  LEA R132, P5, R166, R2, 0x1 ;  /* 0x00000002a6847211 */ /* 0x000fe400078a08ff */
[----:B------:R-:W-:-:S02]  /*5610*/  LEA.HI.X.SX32 R135, R133, R3, 0x1, P6 ;  /* 0x0000000385877211 */ /* 0x000fc400030f0eff */
[-C--:B------:R-:W-:Y:S01]  /*5620*/  LEA.HI.X.SX32 R133, R166, R3.reuse, 0x1, P5 ;  /* 0x00000003a6857211 */ /* 0x080fe200028f0eff */
[----:B------:R-:W-:Y:S01]  /*5630*/  VIADD R166, R0, 0x6 ;  /* 0x0000000600a67836 */ /* 0x000fe20000000000 */
[----:B------:R3:W-:Y:S01]  /*5640*/  @P2 STG.E.U16 desc[UR20][R144.64], R168 ;  /* 0x000000a890002986 */ /* 0x0007e2000c101514 */
[----:B------:R-:W-:Y:S02]  /*5650*/  ISETP.LT.AND P5, PT, R170, UR15, !P0 ;  /* 0x0000000faa007c0c */ /* 0x000fe4000c7a1270 */
[C---:B------:R-:W-:Y:S02]  /*5660*/  LEA R4, P6, R167.reuse, R2, 0x1 ;  /* 0x00000002a7047211 */ /* 0x040fe400078c08ff */
[----:B------:R-:W-:Y:S02]  /*5670*/  ISETP.LT.AND P2, PT, R166, UR15, !P0 ;  /* 0x0000000fa6007c0c */ /* 0x000fe4000c741270 */
[----:B------:R-:W-:Y:S01]  /*5680*/  PRMT R166, R6, 0x7610, R166 ;  /* 0x0000761006a67816 */ /* 0x000fe200000000a6 */
[----:B------:R-:W-:Y:S01]  /*5690*/  VIADD R6, R0, 0x9 ;  /* 0x0000000900067836 */ /* 0x000fe20000000000 */
[C---:B------:R-:W-:Y:S01]  /*56a0*/  LEA.HI.X.SX32 R5, R167.reuse, R3, 0x1, P6 ;  /* 0x00000003a7057211 */ /* 0x040fe200030f0eff */
[----:B------:R-:W-:Y:S01]  /*56b0*/  VIADD R167, R167, UR5 ;  /* 0x00000005a7a77c36 */ /* 0x000fe20008000000 */
[----:B------:R-:W-:-:S02]  /*56c0*/  ISETP.LT.AND P6, PT, R169, UR15, !P0 ;  /* 0x0000000fa9007c0c */ /* 0x000fc4000c7c1270 */
[----:B---3--:R-:W-:Y:S02]  /*56d0*/  PRMT R145, R168, 0x7632, R145 ;  /* 0x00007632a8917816 */ /* 0x008fe40000000091 */
[----:B------:R-:W-:Y:S02]  /*56e0*/  F2FP.BF16.F32.PACK_AB R10, R11, R10 ;  /* 0x0000000a0b0a723e */ /* 0x000fe400000010ff */
[----:B------:R-:W-:Y:S01]  /*56f0*/  F2FP.BF16.F32.PACK_AB R12, R13, R12 ;  /* 0x0000000c0d0c723e */ /* 0x000fe200000010ff */
[----:B------:R-:W-:Y:S01]  /*5700*/  @P3 STG.E.U16 desc[UR20][R146.64], R145 ;  /* 0x0000009192003986 */ /* 0x000fe2000c101514 */
[----:B------:R-:W-:Y:S01]  /*5710*/  ISETP.LT.AND P3, PT, R7, UR15, !P0 ;  /* 0x0000000f07007c0c */ /* 0x000fe2000c761270 */
[C---:B------:R-:W-:Y:S01]  /*5720*/  VIADD R7, R0.reuse, 0x8 ;  /* 0x0000000800077836 */ /* 0x040fe20000000000 */
[----:B------:R-:W-:Y:S01]  /*5730*/  F2FP.BF16.F32.PACK_AB R14, R15, R14 ;  /* 0x0000000e0f0e723e */ /* 0x000fe200000010ff */
[----:B------:R-:W-:Y:S01]  /*5740*/  @P1 STG.E.U16 desc[UR20][R148.64], R166 ;  /* 0x000000a694001986 */ /* 0x000fe2000c101514 */
[----:B------:R-:W-:Y:S01]  /*5750*/  F2FP.BF16.F32.PACK_AB R16, R17, R16 ;  /* 0x000000101110723e */ /* 0x000fe200000010ff */
[----:B------:R-:W-:Y:S01]  /*5760*/  VIADD R17, R0, 0x7e ;  /* 0x0000007e00117836 */ /* 0x000fe20000000000 */
[----:B------:R-:W-:Y:S01]  /*5770*/  ISETP.LT.AND P1, PT, R7, UR15, !P0 ;  /* 0x0000000f07007c0c */ /* 0x000fe2000c721270 */
[----:B------:R3:W-:Y:S01]  /*5780*/  @P4 STG.E.U16 desc[UR20][R150.64], R9 ;  /* 0x0000000996004986 */ /* 0x0007e2000c101514 */
[----:B------:R-:W-:Y:S01]  /*5790*/  ISETP.LT.AND P4, PT, R6, UR15, !P0 ;  /* 0x0000000f06007c0c */ /* 0x000fe2000c781270 */
[----:B------:R-:W-:Y:S01]  /*57a0*/  VIADD R6, R0, 0xa ;  /* 0x0000000a00067836 */ /* 0x000fe20000000000 */
[----:B------:R-:W-:Y:S01]  /*57b0*/  PRMT R7, R8, 0x7632, R7 ;  /* 0x0000763208077816 */ /* 0x000fe20000000007 */
[----:B------:R0:W-:Y:S01]  /*57c0*/  @P5 STG.E.U16 desc[UR20][R152.64], R8 ;  /* 0x0000000898005986 */ /* 0x0001e2000c101514 */
[----:B------:R-:W-:-:S02]  /*57d0*/  F2FP.BF16.F32.PACK_AB R18, R19, R18 ;  /* 0x000000121312723e */ /* 0x000fc400000010ff */
[----:B------:R-:W-:Y:S01]  /*57e0*/  ISETP.LT.AND P5, PT, R6, UR15, !P0 ;  /* 0x0000000f06007c0c */ /* 0x000fe2000c7a1270 */
[----:B------:R-:W-:Y:S01]  /*57f0*/  VIADD R6, R0, 0xb ;  /* 0x0000000b00067836 */ /* 0x000fe20000000000 */
[----:B------:R1:W-:Y:S01]  /*5800*/  @P6 STG.E.U16 desc[UR20][R154.64], R7 ;  /* 0x000000079a006986 */ /* 0x0003e2000c101514 */
[----:B------:R-:W-:Y:S02]  /*5810*/  F2FP.BF16.F32.PACK_AB R20, R21, R20 ;  /* 0x000000141514723e */ /* 0x000fe400000010ff */
[----:B---3--:R-:W-:Y:S01]  /*5820*/  PRMT R9, R16, 0x7632, R9 ;  /* 0x0000763210097816 */ /* 0x008fe20000000009 */
[----:B------:R3:W-:Y:S01]  /*5830*/  @P2 STG.E.U16 desc[UR20][R156.64], R10 ;  /* 0x0000000a9c002986 */ /* 0x0007e2000c101514 */
[----:B------:R-:W-:Y:S01]  /*5840*/  ISETP.LT.AND P6, PT, R6, UR15, !P0 ;  /* 0x0000000f06007c0c */ /* 0x000fe2000c7c1270 */
[----:B------:R-:W-:Y:S01]  /*5850*/  VIADD R6, R0, 0xc ;  /* 0x0000000c00067836 */ /* 0x000fe20000000000 */
[----:B0-----:R-:W-:Y:S02]  /*5860*/  PRMT R8, R10, 0x7632, R8 ;  /* 0x000076320a087816 */ /* 0x001fe40000000008 */
[----:B------:R-:W-:-:S02]  /*5870*/  F2FP.BF16.F32.PACK_AB R22, R23, R22 ;  /* 0x000000161716723e */ /* 0x000fc400000010ff */
[----:B------:R-:W-:Y:S01]  /*5880*/  ISETP.LT.AND P2, PT, R6, UR15, !P0 ;  /* 0x0000000f06007c0c */ /* 0x000fe2000c741270 */
[----:B------:R-:W-:Y:S01]  /*5890*/  VIADD R6, R0, 0xd ;  /* 0x0000000d00067836 */ /* 0x000fe20000000000 */
[----:B------:R0:W-:Y:S01]  /*58a0*/  @P3 STG.E.U16 desc[UR20][R158.64], R8 ;  /* 0x000000089e003986 */ /* 0x0001e2000c101514 */
[----:B-1----:R-:W-:Y:S01]  /*58b0*/  PRMT R7, R12, 0x7632, R7 ;  /* 0x000076320c077816 */ /* 0x002fe20000000007 */
[----:B---3--:R-:W-:Y:S02]  /*58c0*/  VIADD R10, R167, UR5 ;  /* 0x00000005a70a7c36 */ /* 0x008fe40008000000 */
[----:B------:R-:W-:Y:S01]  /*58d0*/  ISETP.LT.AND P3, PT, R6, UR15, !P0 ;  /* 0x0000000f06007c0c */ /* 0x000fe2000c761270 */
[----:B------:R-:W-:Y:S01]  /*58e0*/  VIADD R6, R0, 0xe ;  /* 0x0000000e00067836 */ /* 0x000fe20000000000 */
[----:B------:R1:W-:Y:S01]  /*58f0*/  @P1 STG.E.U16 desc[UR20][R160.64], R12 ;  /* 0x0000000ca0001986 */ /* 0x0003e2000c101514 */
[----:B------:R-:W-:Y:S02]  /*5900*/  F2FP.BF16.F32.PACK_AB R24, R25, R24 ;  /* 0x000000181918723e */ /* 0x000fe400000010ff */
[----:B------:R-:W-:Y:S01]  /*5910*/  F2FP.BF16.F32.PACK_AB R26, R27, R26 ;  /* 0x0000001a1b1a723e */ /* 0x000fe200000010ff */
[----:B------:R3:W-:Y:S01]  /*5920*/  @P4 STG.E.U16 desc[UR20][R162.64], R7 ;  /* 0x00000007a2004986 */ /* 0x0007e2000c101514 */
[----:B------:R-:W-:Y:S01]  /*5930*/  ISETP.LT.AND P1, PT, R6, UR15, !P0 ;  /* 0x0000000f06007c0c */ /* 0x000fe2000c721270 */
[----:B------:R-:W-:Y:S01]  /*5940*/  VIADD R6, R0, 0xf ;  /* 0x0000000f00067836 */ /* 0x000fe20000000000 */
[----:B0-----:R-:W-:Y:S01]  /*5950*/  PRMT R8, R14, 0x7632, R8 ;  /* 0x000076320e087816 */ /* 0x001fe20000000008 */
[----:B------:R-:W-:Y:S01]  /*5960*/  @P5 STG.E.U16 desc[UR20][R164.64], R14 ;  /* 0x0000000ea4005986 */ /* 0x000fe2000c101514 */
[----:B------:R-:W-:-:S02]  /*5970*/  F2FP.BF16.F32.PACK_AB R28, R29, R28 ;  /* 0x0000001c1d1c723e */ /* 0x000fc400000010ff */
[----:B------:R-:W-:Y:S01]  /*5980*/  ISETP.LT.AND P4, PT, R6, UR15, !P0 ;  /* 0x0000000f06007c0c */ /* 0x000fe2000c781270 */
[C---:B------:R-:W-:Y:S01]  /*5990*/  VIADD R6, R0.reuse, 0x10 ;  /* 0x0000001000067836 */ /* 0x040fe20000000000 */
[----:B------:R0:W-:Y:S01]  /*59a0*/  @P6 STG.E.U16 desc[UR20][R140.64], R8 ;  /* 0x000000088c006986 */ /* 0x0001e2000c101514 */
[C---:B-1----:R-:W-:Y:S01]  /*59b0*/  VIADD R12, R0.reuse, 0x1c ;  /* 0x0000001c000c7836 */ /* 0x042fe20000000000 */
[----:B------:R-:W-:Y:S01]  /*59c0*/  F2FP.BF16.F32.PACK_AB R30, R31, R30 ;  /* 0x0000001e1f1e723e */ /* 0x000fe200000010ff */
[----:B---3--:R-:W-:Y:S01]  /*59d0*/  VIADD R7, R0, 0x13 ;  /* 0x0000001300077836 */ /* 0x008fe20000000000 */
[----:B------:R-:W-:Y:S01]  /*59e0*/  ISETP.LT.AND P5, PT, R6, UR15, !P0 ;  /* 0x0000000f06007c0c */ /* 0x000fe2000c7a1270 */
[----:B------:R-:W-:Y:S01]  /*59f0*/  VIADD R6, R0, 0x11 ;  /* 0x0000001100067836 */ /* 0x000fe20000000000 */
[----:B------:R-:W-:Y:S01]  /*5a00*/  @P2 STG.E.U16 desc[UR20][R142.64], R16 ;  /* 0x000000108e002986 */ /* 0x000fe2000c101514 */
[----:B------:R-:W-:Y:S02]  /*5a10*/  F2FP.BF16.F32.PACK_AB R32, R33, R32 ;  /* 0x000000202120723e */ /* 0x000fe400000010ff */
[----:B------:R-:W-:Y:S01]  /*5a20*/  F2FP.BF16.F32.PACK_AB R34, R35, R34 ;  /* 0x000000222322723e */ /* 0x000fe200000010ff */
[----:B------:R1:W-:Y:S01]  /*5a30*/  @P3 STG.E.U16 desc[UR20][R138.64], R9 ;  /* 0x000000098a003986 */ /* 0x0003e2000c101514 */
[----:B------:R-:W-:Y:S01]  /*5a40*/  ISETP.LT.AND P6, PT, R6, UR15, !P0 ;  /* 0x0000000f06007c0c */ /* 0x000fe2000c7c1270 */
[----:B------:R-:W-:Y:S01]  /*5a50*/  VIADD R6, R0, 0x12 ;  /* 0x0000001200067836 */ /* 0x000fe20000000000 */
[----:B------:R-:W-:Y:S01]  /*5a60*/  ISETP.LT.AND P3, PT, R7, UR6, !P0 ;  /* 0x0000000607007c0c */ /* 0x000fe2000c761270 */
[----:B------:R-:W-:Y:S01]  /*5a70*/  @P1 STG.E.U16 desc[UR20][R136.64], R18 ;  /* 0x0000001288001986 */ /* 0x000fe2000c101514 */
[----:B------:R-:W-:Y:S01]  /*5a80*/  PRMT R7, R18, 0x7632, R7 ;  /* 0x0000763212077816 */ /* 0x000fe20000000007 */
[----:B------:R-:W3:Y:S01]  /*5a90*/  LDCU UR6, c[0x0][0x39c] ;  /* 0x00007380ff0677ac */ /* 0x000ee20008000800 */
[----:B------:R-:W-:Y:S01]  /*5aa0*/  ISETP.LT.AND P2, PT, R6, UR4, !P0 ;  /* 0x0000000406007c0c */ /* 0x000fe2000c741270 */
[C---:B------:R-:W-:Y:S01]  /*5ab0*/  VIADD R6, R0.reuse, 0x14 ;  /* 0x0000001400067836 */ /* 0x040fe20000000000 */
[----:B------:R-:W-:Y:S01]  /*5ac0*/  F2FP.BF16.F32.PACK_AB R36, R37, R36 ;  /* 0x000000242524723e */ /* 0x000fe200000010ff */
[----:B------:R-:W3:Y:S01]  /*5ad0*/  LDCU UR4, c[0x0][0x39c] ;  /* 0x00007380ff0477ac */ /* 0x000ee20008000800 */
[----:B0-----:R-:W-:Y:S01]  /*5ae0*/  VIADD R8, R0, 0x16 ;  /* 0x0000001600087836 */ /* 0x001fe20000000000 */
[----:B-1----:R-:W-:Y:S01]  /*5af0*/  PRMT R9, R20, 0x7632, R9 ;  /* 0x0000763214097816 */ /* 0x002fe20000000009 */
[----:B------:R0:W-:Y:S01]  /*5b00*/  @P4 STG.E.U16 desc[UR20][R134.64], R7 ;  /* 0x0000000786004986 */ /* 0x0001e2000c101514 */
[----:B--2---:R-:W-:Y:S01]  /*5b10*/  ISETP.LT.AND P1, PT, R6, UR7, !P0 ;  /* 0x0000000706007c0c */ /* 0x004fe2000c721270 */
[----:B------:R-:W-:Y:S01]  /*5b20*/  VIADD R6, R0, 0x15 ;  /* 0x0000001500067836 */ /* 0x000fe20000000000 */
[----:B------:R-:W1:Y:S01]  /*5b30*/  LDCU UR7, c[0x0][0x39c] ;  /* 0x00007380ff0777ac */ /* 0x000e620008000800 */
[----:B------:R-:W-:Y:S01]  /*5b40*/  @P5 STG.E.U16 desc[UR20][R132.64], R20 ;  /* 0x0000001484005986 */ /* 0x000fe2000c101514 */
[----:B------:R-:W-:-:S02]  /*5b50*/  F2FP.BF16.F32.PACK_AB R38, R39, R38 ;  /* 0x000000262726723e */ /* 0x000fc400000010ff */
[----:B-----5:R-:W-:Y:S01]  /*5b60*/  ISETP.LT.AND P4, PT, R6, UR9, !P0 ;  /* 0x0000000906007c0c */ /* 0x020fe2000c781270 */
[----:B------:R2:W-:Y:S01]  /*5b70*/  @P6 STG.E.U16 desc[UR20][R4.64], R9 ;  /* 0x0000000904006986 */ /* 0x0005e2000c101514 */
[----:B------:R-:W-:Y:S02]  /*5b80*/  LEA R6, P5, R167, R2, 0x1 ;  /* 0x00000002a7067211 */ /* 0x000fe400078a08ff */
[----:B------:R-:W-:Y:S02]  /*5b90*/  F2FP.BF16.F32.PACK_AB R40, R41, R40 ;  /* 0x000000282928723e */ /* 0x000fe400000010ff */
[-C--:B0-----:R-:W-:Y:S02]  /*5ba0*/  LEA.HI.X.SX32 R7, R167, R3.reuse, 0x1, P5 ;  /* 0x00000003a7077211 */ /* 0x081fe400028f0eff */
[----:B---3--:R-:W-:Y:S01]  /*5bb0*/  ISETP.LT.AND P6, PT, R8, UR4, !P0 ;  /* 0x0000000408007c0c */ /* 0x008fe2000c7c1270 */
[----:B------:R-:W0:Y:S01]  /*5bc0*/  LDCU UR4, c[0x0][0x39c] ;  /* 0x00007380ff0477ac */ /* 0x000e220008000800 */
[----:B------:R-:W-:Y:S01]  /*5bd0*/  LEA R8, P5, R10, R2, 0x1 ;  /* 0x000000020a087211 */ /* 0x000fe200078a08ff */
[----:B------:R3:W-:Y:S01]  /*5be0*/  @P2 STG.E.U16 desc[UR20][R6.64], R22 ;  /* 0x0000001606002986 */ /* 0x0007e2000c101514 */
[----:B------:R-:W-:Y:S01]  /*5bf0*/  F2FP.BF16.F32.PACK_AB R42, R43, R42 ;  /* 0x0000002a2b2a723e */ /* 0x000fe200000010ff */
[----:B--2---:R-:W-:Y:S01]  /*5c00*/  VIADD R4, R0, 0x17 ;  /* 0x0000001700047836 */ /* 0x004fe20000000000 */
[C---:B------:R-:W-:Y:S01]  /*5c10*/  LEA.HI.X.SX32 R9, R10.reuse, R3, 0x1, P5 ;  /* 0x000000030a097211 */ /* 0x040fe200028f0eff */
[----:B------:R-:W-:Y:S01]  /*5c20*/  VIADD R10, R10, UR5 ;  /* 0x000000050a0a7c36 */ /* 0x000fe20008000000 */
[----:B------:R-:W-:-:S02]  /*5c30*/  PRMT R5, R22, 0x7632, R5 ;  /* 0x0000763216057816 */ /* 0x000fc40000000005 */
[----:B------:R-:W-:Y:S01]  /*5c40*/  ISETP.LT.AND P2, PT, R4, UR6, !P0 ;  /* 0x0000000604007c0c */ /* 0x000fe2000c741270 */
[----:B------:R-:W2:Y:S01]  /*5c50*/  LDCU UR6, c[0x0][0x39c] ;  /* 0x00007380ff0677ac */ /* 0x000ea20008000800 */
[C---:B------:R-:W-:Y:S01]  /*5c60*/  VIADD R11, R10.reuse, UR5 ;  /* 0x000000050a0b7c36 */ /* 0x040fe20008000000 */
[----:B------:R5:W-:Y:S01]  /*5c70*/  @P3 STG.E.U16 desc[UR20][R8.64], R5 ;  /* 0x0000000508003986 */ /* 0x000be2000c101514 */
[----:B------:R-:W-:Y:S01]  /*5c80*/  LEA R4, P3, R10, R2, 0x1 ;  /* 0x000000020a047211 */ /* 0x000fe200078608ff */
[C---:B---3--:R-:W-:Y:S01]  /*5c90*/  VIADD R6, R0.reuse, 0x18 ;  /* 0x0000001800067836 */ /* 0x048fe20000000000 */
[----:B------:R-:W-:Y:S01]  /*5ca0*/  F2FP.BF16.F32.PACK_AB R44, R45, R44 ;  /* 0x0000002c2d2c723e */ /* 0x000fe200000010ff */
[----:B------:R-:W-:Y:S01]  /*5cb0*/  VIADD R7, R0, 0x19 ;  /* 0x0000001900077836 */ /* 0x000fe20000000000 */
[----:B------:R-:W-:Y:S02]  /*5cc0*/  F2FP.BF16.F32.PACK_AB R46, R47, R46 ;  /* 0x0000002e2f2e723e */ /* 0x000fe400000010ff */
[----:B------:R-:W-:-:S02]  /*5cd0*/  F2FP.BF16.F32.PACK_AB R48, R49, R48 ;  /* 0x000000303130723e */ /* 0x000fc400000010ff */
[----:B------:R-:W-:Y:S02]  /*5ce0*/  F2FP.BF16.F32.PACK_AB R50, R51, R50 ;  /* 0x000000323332723e */ /* 0x000fe400000010ff */
[----:B------:R-:W-:Y:S01]  /*5cf0*/  F2FP.BF16.F32.PACK_AB R52, R53, R52 ;  /* 0x000000343534723e */ /* 0x000fe200000010ff */
[----:B-----5:R-:W-:Y:S01]  /*5d00*/  VIADD R8, R0, 0x1a ;  /* 0x0000001a00087836 */ /* 0x020fe20000000000 */
[-C--:B------:R-:W-:Y:S02]  /*5d10*/  LEA.HI.X.SX32 R5, R10, R3.reuse, 0x1, P3 ;  /* 0x000000030a057211 */ /* 0x080fe400018f0eff */
[----:B0-----:R-:W-:Y:S01]  /*5d20*/  ISETP.LT.AND P3, PT, R6, UR4, !P0 ;  /* 0x0000000406007c0c */ /* 0x001fe2000c761270 */
[----:B------:R-:W0:Y:S01]  /*5d30*/  LDCU UR4, c[0x0][0x39c] ;  /* 0x00007380ff0477ac */ /* 0x000e220008000800 */
[----:B------:R-:W-:Y:S01]  /*5d40*/  LEA R6, P5, R11, R2, 0x1 ;  /* 0x000000020b067211 */ /* 0x000fe200078a08ff */
[----:B------:R3:W-:Y:S01]  /*5d50*/  @P1 STG.E.U16 desc[UR20][R4.64], R24 ;  /* 0x0000001804001986 */ /* 0x0007e2000c101514 */
[----:B-1----:R-:W-:Y:S01]  /*5d60*/  ISETP.LT.AND P1, PT, R7, UR7, !P0 ;  /* 0x0000000707007c0c */ /* 0x002fe2000c721270 */
[----:B------:R-:W1:Y:S01]  /*5d70*/  LDCU UR7, c[0x0][0x39c] ;  /* 0x00007380ff0777ac */ /* 0x000e620008000800 */
[C---:B------:R-:W-:Y:S01]  /*5d80*/  LEA.HI.X.SX32 R7, R11.reuse, R3, 0x1, P5 ;  /* 0x000000030b077211 */ /* 0x040fe200028f0eff */
[----:B------:R-:W-:Y:S01]  /*5d90*/  VIADD R11, R11, UR5 ;  /* 0x000000050b0b7c36 */ /* 0x000fe20008000000 */
[----:B--2---:R-:W-:Y:S01]  /*5da0*/  ISETP.LT.AND P5, PT, R8, UR6, !P0 ;  /* 0x0000000608007c0c */ /* 0x004fe2000c7a1270 */
[----:B------:R-:W2:Y:S01]  /*5db0*/  LDCU UR6, c[0x0][0x39c] ;  /* 0x00007380ff0677ac */ /* 0x000ea20008000800 */
[----:B------:R-:W-:Y:S01]  /*5dc0*/  F2FP.BF16.F32.PACK_AB R54, R55, R54 ;  /* 0x000000363736723e */ /* 0x000fe200000010ff */
[----:B------:R-:W-:Y:S01]  /*5dd0*/  VIADD R10, R11, UR5 ;  /* 0x000000050b0a7c36 */ /* 0x000fe20008000000 */
[----:B------:R-:W-:-:S02]  /*5de0*/  F2FP.BF16.F32.PACK_AB R56, R57, R56 ;  /* 0x000000383938723e */ /* 0x000fc400000010ff */
[----:B------:R-:W-:Y:S02]  /*5df0*/  F2FP.BF16.F32.PACK_AB R58, R59, R58 ;  /* 0x0000003a3b3a723e */ /* 0x000fe400000010ff */
[----:B---3--:R-:W-:Y:S02]  /*5e00*/  PRMT R5, R24, 0x7632, R5 ;  /* 0x0000763218057816 */ /* 0x008fe40000000005 */
[----:B------:R-:W-:Y:S02]  /*5e10*/  F2FP.BF16.F32.PACK_AB R60, R61, R60 ;  /* 0x0000003c3d3c723e */ /* 0x000fe400000010ff */
[----:B------:R-:W-:Y:S01]  /*5e20*/  F2FP.BF16.F32.PACK_AB R62, R63, R62 ;  /* 0x0000003e3f3e723e */ /* 0x000fe200000010ff */
[----:B------:R3:W-:Y:S01]  /*5e30*/  @P4 STG.E.U16 desc[UR20][R6.64], R5 ;  /* 0x0000000506004986 */ /* 0x0007e2000c101514 */
[----:B------:R-:W-:Y:S02]  /*5e40*/  LEA R8, P4, R11, R2, 0x1 ;  /* 0x000000020b087211 */ /* 0x000fe400078808ff */
[----:B------:R-:W-:-:S02]  /*5e50*/  F2FP.BF16.F32.PACK_AB R64, R65, R64 ;  /* 0x000000404140723e */ /* 0x000fc400000010ff */
[-C--:B------:R-:W-:Y:S01]  /*5e60*/  LEA.HI.X.SX32 R9, R11, R3.reuse, 0x1, P4 ;  /* 0x000000030b097211 */ /* 0x080fe200020f0eff */
[----:B------:R-:W-:Y:S01]  /*5e70*/  VIADD R11, R0, 0x1b ;  /* 0x0000001b000b7836 */ /* 0x000fe20000000000 */
[----:B------:R-:W-:Y:S02]  /*5e80*/  LEA R4, P4, R10, R2, 0x1 ;  /* 0x000000020a047211 */ /* 0x000fe400078808ff */
[----:B------:R-:W-:Y:S01]  /*5e90*/  F2FP.BF16.F32.PACK_AB R66, R67, R66 ;  /* 0x000000424342723e */ /* 0x000fe200000010ff */
[----:B------:R5:W-:Y:S01]  /*5ea0*/  @P6 STG.E.U16 desc[UR20][R8.64], R26 ;  /* 0x0000001a08006986 */ /* 0x000be2000c101514 */
[----:B------:R-:W-:Y:S02]  /*5eb0*/  F2FP.BF16.F32.PACK_AB R68, R69, R68 ;  /* 0x000000444544723e */ /* 0x000fe400000010ff */
[----:B---3--:R-:W-:Y:S02]  /*5ec0*/  PRMT R7, R26, 0x7632, R7 ;  /* 0x000076321a077816 */ /* 0x008fe40000000007 */
[C---:B------:R-:W-:Y:S01]  /*5ed0*/  LEA.HI.X.SX32 R5, R10.reuse, R3, 0x1, P4 ;  /* 0x000000030a057211 */ /* 0x040fe200020f0eff */
[----:B------:R-:W-:Y:S01]  /*5ee0*/  VIADD R10, R10, UR5 ;  /* 0x000000050a0a7c36 */ /* 0x000fe20008000000 */
[----:B0-----:R-:W-:Y:S01]  /*5ef0*/  ISETP.LT.AND P4, PT, R11, UR4, !P0 ;  /* 0x000000040b007c0c */ /* 0x001fe2000c781270 */
[----:B------:R-:W0:Y:S01]  /*5f00*/  LDCU UR4, c[0x0][0x39c] ;  /* 0x00007380ff0477ac */ /* 0x000e220008000800 */
[----:B------:R-:W-:Y:S01]  /*5f10*/  F2FP.BF16.F32.PACK_AB R70, R71, R70 ;  /* 0x000000464746723e */ /* 0x000fe200000010ff */
[----:B------:R3:W-:Y:S01]  /*5f20*/  @P2 STG.E.U16 desc[UR20][R4.64], R7 ;  /* 0x0000000704002986 */ /* 0x0007e2000c101514 */
[C---:B------:R-:W-:Y:S01]  /*5f30*/  LEA R6, P2, R10.reuse, R2, 0x1 ;  /* 0x000000020a067211 */ /* 0x040fe200078408ff */
[----:B------:R-:W-:Y:S01]  /*5f40*/  VIADD R11, R10, UR5 ;  /* 0x000000050a0b7c36 */ /* 0x000fe20008000000 */
[----:B------:R-:W-:Y:S01]  /*5f50*/  F2FP.BF16.F32.PACK_AB R72, R73, R72 ;  /* 0x000000484948723e */ /* 0x000fe200000010ff */
[----:B-----5:R-:W-:Y:S01]  /*5f60*/  VIADD R9, R0, 0x1d ;  /* 0x0000001d00097836 */ /* 0x020fe20000000000 */
[----:B------:R-:W-:-:S02]  /*5f70*/  F2FP.BF16.F32.PACK_AB R74, R75, R74 ;  /* 0x0000004a4b4a723e */ /* 0x000fc400000010ff */
[----:B------:R-:W-:Y:S02]  /*5f80*/  LEA R8, P6, R11, R2, 0x1 ;  /* 0x000000020b087211 */ /* 0x000fe400078c08ff */
[----:B------:R-:W-:Y:S02]  /*5f90*/  F2FP.BF16.F32.PACK_AB R76, R77, R76 ;  /* 0x0000004c4d4c723e */ /* 0x000fe400000010ff */
[----:B------:R-:W-:Y:S01]  /*5fa0*/  F2FP.BF16.F32.PACK_AB R78, R79, R78 ;  /* 0x0000004e4f4e723e */ /* 0x000fe200000010ff */
[----:B---3--:R-:W-:Y:S01]  /*5fb0*/  VIADD R5, R0, 0x1e ;  /* 0x0000001e00057836 */ /* 0x008fe20000000000 */
[-C--:B------:R-:W-:Y:S02]  /*5fc0*/  LEA.HI.X.SX32 R7, R10, R3.reuse, 0x1, P2 ;  /* 0x000000030a077211 */ /* 0x080fe400010f0eff */
[----:B--2---:R-:W-:Y:S01]  /*5fd0*/  ISETP.LT.AND P2, PT, R12, UR6, !P0 ;  /* 0x000000060c007c0c */ /* 0x004fe2000c741270 */
[----:B------:R-:W2:Y:S01]  /*5fe0*/  LDCU UR6, c[0x0][0x39c] ;  /* 0x00007380ff0677ac */ /* 0x000ea20008000800 */
[----:B------:R-:W-:Y:S01]  /*5ff0*/  VIADD R12, R0, 0x20 ;  /* 0x00000020000c7836 */ /* 0x000fe20000000000 */
[----:B------:R3:W-:Y:S01]  /*6000*/  @P3 STG.E.U16 desc[UR20][R6.64], R28 ;  /* 0x0000001c06003986 */ /* 0x0007e2000c101514 */
[----:B-1----:R-:W-:Y:S01]  /*6010*/  ISETP.LT.AND P3, PT, R9, UR7, !P0 ;  /* 0x0000000709007c0c */ /* 0x002fe2000c761270 */
[----:B------:R-:W1:Y:S01]  /*6020*/  LDCU UR7, c[0x0][0x39c] ;  /* 0x00007380ff0777ac */ /* 0x000e620008000800 */
[C---:B------:R-:W-:Y:S01]  /*6030*/  LEA.HI.X.SX32 R9, R11.reuse, R3, 0x1, P6 ;  /* 0x000000030b097211 */ /* 0x040fe200030f0eff */
[----:B------:R-:W-:Y:S01]  /*6040*/  VIADD R11, R11, UR5 ;  /* 0x000000050b0b7c36 */ /* 0x000fe20008000000 */
[----:B------:R-:W-:-:S02]  /*6050*/  F2FP.BF16.F32.PACK_AB R80, R81, R80 ;  /* 0x000000505150723e */ /* 0x000fc400000010ff */
[----:B------:R-:W-:Y:S01]  /*6060*/  F2FP.BF16.F32.PACK_AB R82, R83, R82 ;  /* 0x000000525352723e */ /* 0x000fe200000010ff */
[C---:B------:R-:W-:Y:S01]  /*6070*/  VIADD R10, R11.reuse, UR5 ;  /* 0x000000050b0a7c36 */ /* 0x040fe20008000000 */
[----:B------:R-:W-:Y:S02]  /*6080*/  LEA R4, P6, R11, R2, 0x1 ;  /* 0x000000020b047211 */ /* 0x000fe400078c08ff */
[----:B------:R-:W-:Y:S02]  /*6090*/  F2FP.BF16.F32.PACK_AB R84, R85, R84 ;  /* 0x000000545554723e */ /* 0x000fe400000010ff */
[----:B---3--:R-:W-:Y:S02]  /*60a0*/  PRMT R7, R28, 0x7632, R7 ;  /* 0x000076321c077816 */ /* 0x008fe40000000007 */
[----:B------:R-:W-:Y:S02]  /*60b0*/  F2FP.BF16.F32.PACK_AB R86, R87, R86 ;  /* 0x000000565756723e */ /* 0x000fe400000010ff */
[----:B------:R-:W-:Y:S01]  /*60c0*/  F2FP.BF16.F32.PACK_AB R88, R89, R88 ;  /* 0x000000585958723e */ /* 0x000fe200000010ff */
[----:B------:R3:W-:Y:S01]  /*60d0*/  @P1 STG.E.U16 desc[UR20][R8.64], R7 ;  /* 0x0000000708001986 */ /* 0x0007e2000c101514 */
[----:B0-----:R-:W-:Y:S01]  /*60e0*/  ISETP.LT.AND P1, PT, R5, UR4, !P0 ;  /* 0x0000000405007c0c */ /* 0x001fe2000c721270 */
[----:B------:R-:W0:Y:S01]  /*60f0*/  LDCU UR4, c[0x0][0x39c] ;  /* 0x00007380ff0477ac */ /* 0x000e220008000800 */
[----:B------:R-:W-:Y:S01]  /*6100*/  LEA.HI.X.SX32 R5, R11, R3, 0x1, P6 ;  /* 0x000000030b057211 */ /* 0x000fe200030f0eff */
[----:B------:R-:W-:Y:S01]  /*6110*/  VIADD R11, R0, 0x1f ;  /* 0x0000001f000b7836 */ /* 0x000fe20000000000 */
[----:B------:R-:W-:-:S02]  /*6120*/  LEA R6, P6, R10, R2, 0x1 ;  /* 0x000000020a067211 */ /* 0x000fc400078c08ff */
[----:B------:R-:W-:Y:S01]  /*6130*/  F2FP.BF16.F32.PACK_AB R90, R91, R90 ;  /* 0x0000005a5b5a723e */ /* 0x000fe200000010ff */
[----:B------:R5:W-:Y:S01]  /*6140*/  @P5 STG.E.U16 desc[UR20][R4.64], R30 ;  /* 0x0000001e04005986 */ /* 0x000be2000c101514 */
[----:B--2---:R-:W-:Y:S01]  /*6150*/  ISETP.LT.AND P5, PT, R11, UR6, !P0 ;  /* 0x000000060b007c0c */ /* 0x004fe2000c7a1270 */
[----:B------:R-:W2:Y:S01]  /*6160*/  LDCU UR6, c[0x0][0x39c] ;  /* 0x00007380ff0677ac */ /* 0x000ea20008000800 */
[----:B------:R-:W-:Y:S02]  /*6170*/  F2FP.BF16.F32.PACK_AB R92, R93, R92 ;  /* 0x0000005c5d5c723e */ /* 0x000fe400000010ff */
[C---:B---3--:R-:W-:Y:S01]  /*6180*/  LEA.HI.X.SX32 R7, R10.reuse, R3, 0x1, P6 ;  /* 0x000000030a077211 */ /* 0x048fe200030f0eff */
[----:B------:R-:W-:Y:S01]  /*6190*/  VIADD R10, R10, UR5 ;  /* 0x000000050a0a7c36 */ /* 0x000fe20008000000 */
[----:B------:R-:W-:Y:S02]  /*61a0*/  F2FP.BF16.F32.PACK_AB R94, R95, R94 ;  /* 0x0000005e5f5e723e */ /* 0x000fe400000010ff */
[----:B------:R-:W-:Y:S01]  /*61b0*/  F2FP.BF16.F32.PACK_AB R96, R97, R96 ;  /* 0x000000606160723e */ /* 0x000fe200000010ff */
[----:B------:R-:W-:Y:S01]  /*61c0*/  VIADD R11, R10, UR5 ;  /* 0x000000050a0b7c36 */ /* 0x000fe20008000000 */
[----:B------:R-:W-:-:S02]  /*61d0*/  F2FP.BF16.F32.PACK_AB R98, R99, R98 ;  /* 0x000000626362723e */ /* 0x000fc400000010ff */
[----:B-----5:R-:W-:Y:S02]  /*61e0*/  PRMT R5, R30, 0x7632, R5 ;  /* 0x000076321e057816 */ /* 0x020fe40000000005 */
[----:B0-----:R-:W-:Y:S01]  /*61f0*/  ISETP.LT.AND P6, PT, R12, UR4, !P0 ;  /* 0x000000040c007c0c */ /* 0x001fe2000c7c1270 */
[----:B------:R-:W0:Y:S01]  /*6200*/  LDCU UR4, c[0x0][0x39c] ;  /* 0x00007380ff0477ac */ /* 0x000e220008000800 */
[----:B------:R-:W-:Y:S01]  /*6210*/  VIADD R12, R0, 0x26 ;  /* 0x00000026000c7836 */ /* 0x000fe20000000000 */
[----:B------:R3:W-:Y:S01]  /*6220*/  @P4 STG.E.U16 desc[UR20][R6.64], R5 ;  /* 0x0000000506004986 */ /* 0x0007e2000c101514 */
[C---:B------:R-:W-:Y:S02]  /*6230*/  LEA R8, P4, R10.reuse, R2, 0x1 ;  /* 0x000000020a087211 */ /* 0x040fe400078808ff */
[----:B------:R-:W-:Y:S02]  /*6240*/  F2FP.BF16.F32.PACK_AB R100, R101, R100 ;  /* 0x000000646564723e */ /* 0x000fe400000010ff */
[----:B------:R-:W-:-:S02]  /*6250*/  LEA.HI.X.SX32 R9, R10, R3, 0x1, P4 ;  /* 0x000000030a097211 */ /* 0x000fc400020f0eff */
[----:B------:R-:W-:Y:S02]  /*6260*/  LEA R4, P4, R11, R2, 0x1 ;  /* 0x000000020b047211 */ /* 0x000fe400078808ff */
[----:B------:R-:W-:Y:S01]  /*6270*/  F2FP.BF16.F32.PACK_AB R102, R103, R102 ;  /* 0x000000666766723e */ /* 0x000fe200000010ff */
[----:B------:R5:W-:Y:S01]  /*6280*/  @P2 STG.E.U16 desc[UR20][R8.64], R32 ;  /* 0x0000002008002986 */ /* 0x000be2000c101514 */
[----:B------:R-:W-:Y:S01]  /*6290*/  F2FP.BF16.F32.PACK_AB R104, R105, R104 ;  /* 0x000000686968723e */ /* 0x000fe200000010ff */
[----:B---3--:R-:W-:Y:S01]  /*62a0*/  VIADD R6, R0, 0x21 ;  /* 0x0000002100067836 */ /* 0x008fe20000000000 */
[C---:B------:R-:W-:Y:S01]  /*62b0*/  LEA.HI.X.SX32 R5, R11.reuse, R3, 0x1, P4 ;  /* 0x000000030b057211 */ /* 0x040fe200020f0eff */
[----:B------:R-:W-:Y:S01]  /*62c0*/  VIADD R11, R11, UR5 ;  /* 0x000000050b0b7c36 */ /* 0x000fe20008000000 */
[----:B------:R-:W-:Y:S02]  /*62d0*/  PRMT R7, R32, 0x7632, R7 ;  /* 0x0000763220077816 */ /* 0x000fe40000000007 */
[----:B--2---:R-:W-:Y:S01]  /*62e0*/  ISETP.LT.AND P2, PT, R6, UR6, !P0 ;  /* 0x0000000606007c0c */ /* 0x004fe2000c741270 */
[----:B------:R-:W2:Y:S01]  /*62f0*/  LDCU UR6, c[0x0][0x39c] ;  /* 0x00007380ff0677ac */ /* 0x000ea20008000800 */
[C---:B------:R-:W-:Y:S01]  /*6300*/  VIADD R10, R11.reuse, UR5 ;  /* 0x000000050b0a7c36 */ /* 0x040fe20008000000 */
[----:B------:R3:W-:Y:S01]  /*6310*/  @P3 STG.E.U16 desc[UR20][R4.64], R7 ;  /* 0x0000000704003986 */ /* 0x0007e2000c101514 */
[----:B------:R-:W-:Y:S01]  /*6320*/  LEA R6, P3, R11, R2, 0x1 ;  /* 0x000000020b067211 */ /* 0x000fe200078608ff */
[C---:B-----5:R-:W-:Y:S01]  /*6330*/  VIADD R8, R0.reuse, 0x22 ;  /* 0x0000002200087836 */ /* 0x060fe20000000000 */
[----:B------:R-:W-:Y:S01]  /*6340*/  F2FP.BF16.F32.PACK_AB R106, R107, R106 ;  /* 0x0000006a6b6a723e */ /* 0x000fe200000010ff */
[----:B------:R-:W-:Y:S01]  /*6350*/  VIADD R9, R0, 0x23 ;  /* 0x0000002300097836 */ /* 0x000fe20000000000 */
[----:B------:R-:W-:-:S02]  /*6360*/  F2FP.BF16.F32.PACK_AB R108, R109, R108 ;  /* 0x0000006c6d6c723e */ /* 0x000fc400000010ff */
[----:B------:R-:W-:Y:S02]  /*6370*/  F2FP.BF16.F32.PACK_AB R110, R111, R110 ;  /* 0x0000006e6f6e723e */ /* 0x000fe400000010ff */
[----:B------:R-:W-:Y:S02]  /*6380*/  F2FP.BF16.F32.PACK_AB R112, R113, R112 ;  /* 0x000000707170723e */ /* 0x000fe400000010ff */
[----:B------:R-:W-:Y:S01]  /*6390*/  F2FP.BF16.F32.PACK_AB R114, R115, R114 ;  /* 0x000000727372723e */ /* 0x000fe200000010ff */
[----:B---3--:R-:W-:Y:S01]  /*63a0*/  VIADD R4, R0, 0x24 ;  /* 0x0000002400047836 */ /* 0x008fe20000000000 */
[-C--:B------:R-:W-:Y:S02]  /*63b0*/  LEA.HI.X.SX32 R7, R11, R3.reuse, 0x1, P3 ;  /* 0x000000030b077211 */ /* 0x080fe400018f0eff */
[----:B0-----:R-:W-:Y:S01]  /*63c0*/  ISETP.LT.AND P3, PT, R8, UR4, !P0 ;  /* 0x0000000408007c0c */ /* 0x001fe2000c761270 */
[----:B------:R-:W0:Y:S01]  /*63d0*/  LDCU UR4, c[0x0][0x39c] ;  /* 0x00007380ff0477ac */ /* 0x000e220008000800 */
[C---:B------:R-:W-:Y:S01]  /*63e0*/  LEA R8, P4, R10.reuse, R2, 0x1 ;  /* 0x000000020a087211 */ /* 0x040fe200078808ff */
[----:B------:R-:W-:Y:S01]  /*63f0*/  @P1 STG.E.U16 desc[UR20][R6.64], R34 ;  /* 0x0000002206001986 */ /* 0x000fe2000c101514 */
[----:B-1----:R-:W-:Y:S01]  /*6400*/  ISETP.LT.AND P1, PT, R9, UR7, !P0 ;  /* 0x0000000709007c0c */ /* 0x002fe2000c721270 */
[----:B------:R-:W1:Y:S01]  /*6410*/  LDCU UR7, c[0x0][0x39c] ;  /* 0x00007380ff0777ac */ /* 0x000e620008000800 */
[C---:B------:R-:W-:Y:S01]  /*6420*/  LEA.HI.X.SX32 R9, R10.reuse, R3, 0x1, P4 ;  /* 0x000000030a097211 */ /* 0x040fe200020f0eff */
[----:B------:R-:W-:Y:S01]  /*6430*/  VIADD R10, R10, UR5 ;  /* 0x000000050a0a7c36 */ /* 0x000fe20008000000 */
[----:B------:R-:W-:-:S02]  /*6440*/  PRMT R5, R34, 0x7632, R5 ;  /* 0x0000763222057816 */ /* 0x000fc40000000005 */
[----:B--2---:R-:W-:Y:S01]  /*6450*/  ISETP.LT.AND P4, PT, R4, UR6, !P0 ;  /* 0x0000000604007c0c */ /* 0x004fe2000c781270 */
[C---:B------:R-:W-:Y:S01]  /*6460*/  VIADD R11, R10.reuse, UR5 ;  /* 0x000000050a0b7c36 */ /* 0x040fe20008000000 */
[----:B------:R-:W2:Y:S01]  /*6470*/  LDCU UR6, c[0x0][0x39c] ;  /* 0x00007380ff0677ac */ /* 0x000ea20008000800 */
[----:B------:R3:W-:Y:S01]  /*6480*/  @P5 STG.E.U16 desc[UR20][R8.64], R5 ;  /* 0x0000000508005986 */ /* 0x0007e2000c101514 */
[----:B------:R-:W-:Y:S02]  /*6490*/  LEA R4, P5, R10, R2, 0x1 ;  /* 0x000000020a047211 */ /* 0x000fe400078a08ff */
[----:B------:R-:W-:Y:S02]  /*64a0*/  F2FP.BF16.F32.PACK_AB R116, R117, R116 ;  /* 0x000000747574723e */ /* 0x000fe400000010ff */
[----:B------:R-:W-:Y:S02]  /*64b0*/  F2FP.BF16.F32.PACK_AB R118, R119, R118 ;  /* 0x000000767776723e */ /* 0x000fe400000010ff */
[----:B------:R-:W-:-:S02]  /*64c0*/  F2FP.BF16.F32.PACK_AB R120, R121, R120 ;  /* 0x000000787978723e */ /* 0x000fc400000010ff */
[----:B------:R-:W-:Y:S02]  /*64d0*/  F2FP.BF16.F32.PACK_AB R122, R123, R122 ;  /* 0x0000007a7b7a723e */ /* 0x000fe400000010ff */
[----:B------:R-:W-:Y:S02]  /*64e0*/  F2FP.BF16.F32.PACK_AB R124, R125, R124 ;  /* 0x0000007c7d7c723e */ /* 0x000fe400000010ff */
[-C--:B---3--:R-:W-:Y:S01]  /*64f0*/  LEA.HI.X.SX32 R5, R10, R3.reuse, 0x1, P5 ;  /* 0x000000030a057211 */ /* 0x088fe200028f0eff */
[----:B------:R-:W-:Y:S01]  /*6500*/  VIADD R10, R0, 0x25 ;  /* 0x00000025000a7836 */ /* 0x000fe20000000000 */
[C---:B------:R-:W-:Y:S02]  /*6510*/  LEA R6, P5, R11.reuse, R2, 0x1 ;  /* 0x000000020b067211 */ /* 0x040fe400078a08ff */
[----:B------:R-:W-:Y:S01]  /*6520*/  PRMT R9, R36, 0x7632, R9 ;  /* 0x0000763224097816 */ /* 0x000fe20000000009 */
[----:B------:R3:W-:Y:S01]  /*6530*/  @P6 STG.E.U16 desc[UR20][R4.64], R36 ;  /* 0x0000002404006986 */ /* 0x0007e2000c101514 */
        /* <DEDUP_REMOVED lines=8> */
[----:B------:R-:W-:-:S02]  /*65c0*/  F2FP.BF16.F32.PACK_AB R128, R129, R128 ;  /* 0x000000808180723e */ /* 0x000fc400000010ff */
[----:B------:R-:W-:Y:S01]  /*65d0*/  F2FP.BF16.F32.PACK_AB R130, R131, R130 ;  /* 0x000000828382723e */ /* 0x000fe200000010ff */
[----:B---3--:R-:W-:Y:S01]  /*65e0*/  VIADD R5, R0, 0x27 ;  /* 0x0000002700057836 */ /* 0x008fe20000000000 */
[----:B------:R-:W-:Y:S02]  /*65f0*/  LEA R4, P6, R10, R2, 0x1 ;  /* 0x000000020a047211 */ /* 0x000fe400078c08ff */
[-C--:B-----5:R-:W-:Y:S01]  /*6600*/  LEA.HI.X.SX32 R9, R11, R3.reuse, 0x1, P2 ;  /* 0x000000030b097211 */ /* 0x0a0fe200010f0eff */
[----:B------:R-:W-:Y:S01]  /*6610*/  VIADD R7, R0, 0x28 ;  /* 0x0000002800077836 */ /* 0x000fe20000000000 */
[----:B--2---:R-:W-:Y:S01]  /*6620*/  ISETP.LT.AND P2, PT, R12, UR6, !P0 ;  /* 0x000000060c007c0c */ /* 0x004fe2000c741270 */
[----:B------:R-:W2:Y:S01]  /*6630*/  LDCU UR6, c[0x0][0x39c] ;  /* 0x00007380ff0677ac */ /* 0x000ea20008000800 */
[----:B------:R-:W-:Y:S01]  /*6640*/  VIADD R12, R0, 0x2a ;  /* 0x0000002a000c7836 */ /* 0x000fe20000000000 */
[----:B------:R3:W-:Y:S01]  /*6650*/  @P3 STG.E.U16 desc[UR20][R8.64], R38 ;  /* 0x0000002608003986 */ /* 0x0007e2000c101514 */
[----:B-1----:R-:W-:Y:S01]  /*6660*/  ISETP.LT.AND P3, PT, R5, UR7, !P0 ;  /* 0x0000000705007c0c */ /* 0x002fe2000c761270 */
[----:B------:R-:W1:Y:S01]  /*6670*/  LDCU UR7, c[0x0][0x39c] ;  /* 0x00007380ff0777ac */ /* 0x000e620008000800 */
[C---:B------:R-:W-:Y:S01]  /*6680*/  LEA.HI.X.SX32 R5, R10.reuse, R3, 0x1, P6 ;  /* 0x000000030a057211 */ /* 0x040fe200030f0eff */
[----:B------:R-:W-:-:S04]  /*6690*/  VIADD R10, R10, UR5 ;  /* 0x000000050a0a7c36 */ /* 0x000fc80008000000 */
[C---:B------:R-:W-:Y:S01]  /*66a0*/  VIADD R11, R10.reuse, UR5 ;  /* 0x000000050a0b7c36 */ /* 0x040fe20008000000 */
[----:B------:R-:W-:Y:S02]  /*66b0*/  LEA R6, P6, R10, R2, 0x1 ;  /* 0x000000020a067211 */ /* 0x000fe400078c08ff */
[----:B---3--:R-:W-:-:S05]  /*66c0*/  PRMT R9, R38, 0x7632, R9 ;  /* 0x0000763226097816 */ /* 0x008fca0000000009 */
[----:B------:R3:W-:Y:S01]  /*66d0*/  @P1 STG.E.U16 desc[UR20][R4.64], R9 ;  /* 0x0000000904001986 */ /* 0x0007e2000c101514 */
[----:B0-----:R-:W-:Y:S01]  /*66e0*/  ISETP.LT.AND P1, PT, R7, UR4, !P0 ;  /* 0x0000000407007c0c */ /* 0x001fe2000c721270 */
[----:B------:R-:W0:Y:S01]  /*66f0*/  LDCU UR4, c[0x0][0x39c] ;  /* 0x00007380ff0477ac */ /* 0x000e220008000800 */
[----:B------:R-:W-:Y:S01]  /*6700*/  LEA.HI.X.SX32 R7, R10, R3, 0x1, P6 ;  /* 0x000000030a077211 */ /* 0x000fe200030f0eff */
[----:B------:R-:W-:Y:S01]  /*6710*/  VIADD R10, R0, 0x29 ;  /* 0x00000029000a7836 */ /* 0x000fe20000000000 */
[----:B------:R-:W-:-:S03]  /*6720*/  LEA R8, P6, R11, R2, 0x1 ;  /* 0x000000020b087211 */ /* 0x000fc600078c08ff */
[----:B------:R-:W-:Y:S01]  /*6730*/  @P4 STG.E.U16 desc[UR20][R6.64], R40 ;  /* 0x0000002806004986 */ /* 0x000fe2000c101514 */
[----:B--2---:R-:W-:Y:S01]  /*6740*/  ISETP.LT.AND P4, PT, R10, UR6, !P0 ;  /* 0x000000060a007c0c */ /* 0x004fe2000c781270 */
[----:B------:R-:W2:Y:S01]  /*6750*/  LDCU UR6, c[0x0][0x39c] ;  /* 0x00007380ff0677ac */ /* 0x000ea20008000800 */
[C---:B---3--:R-:W-:Y:S01]  /*6760*/  LEA.HI.X.SX32 R9, R11.reuse, R3, 0x1, P6 ;  /* 0x000000030b097211 */ /* 0x048fe200030f0eff */
[----:B------:R-:W-:Y:S01]  /*6770*/  VIADD R11, R11, UR5 ;  /* 0x000000050b0b7c36 */ /* 0x000fe20008000000 */
[----:B------:R-:W-:-:S03]  /*6780*/  PRMT R5, R40, 0x7632, R5 ;  /* 0x0000763228057816 */ /* 0x000fc60000000005 */
[C---:B------:R-:W-:Y:S02]  /*6790*/  VIADD R10, R11.reuse, UR5 ;  /* 0x000000050b0a7c36 */ /* 0x040fe40008000000 */
[----:B------:R3:W-:Y:S01]  /*67a0*/  @P5 STG.E.U16 desc[UR20][R8.64], R5 ;  /* 0x0000000508005986 */ /* 0x0007e2000c101514 */
[CC--:B------:R-:W-:Y:S02]  /*67b0*/  LEA R4, P5, R11.reuse, R2.reuse, 0x1 ;  /* 0x000000020b047211 */ /* 0x0c0fe400078a08ff */
[----:B0-----:R-:W-:Y:S01]  /*67c0*/  ISETP.LT.AND P6, PT, R12, UR4, !P0 ;  /* 0x000000040c007c0c */ /* 0x001fe2000c7c1270 */
[----:B------:R-:W0:Y:S01]  /*67d0*/  LDCU UR4, c[0x0][0x39c] ;  /* 0x00007380ff0477ac */ /* 0x000e220008000800 */
[C---:B------:R-:W-:Y:S01]  /*67e0*/  VIADD R12, R0.reuse, 0x30 ;  /* 0x00000030000c7836 */ /* 0x040fe20000000000 */
[----:B---3--:R-:W-:Y:S01]  /*67f0*/  LEA.HI.X.SX32 R5, R11, R3, 0x1, P5 ;  /* 0x000000030b057211 */ /* 0x008fe200028f0eff */
[----:B------:R-:W-:Y:S01]  /*6800*/  VIADD R8, R0, 0x2b ;  /* 0x0000002b00087836 */ /* 0x000fe20000000000 */
[----:B------:R-:W-:-:S02]  /*6810*/  LEA R6, P5, R10, R2, 0x1 ;  /* 0x000000020a067211 */ /* 0x000fc400078a08ff */
[----:B------:R-:W-:Y:S01]  /*6820*/  PRMT R9, R42, 0x7632, R9 ;  /* 0x000076322a097816 */ /* 0x000fe20000000009 */
[----:B------:R3:W-:Y:S01]  /*6830*/  @P2 STG.E.U16 desc[UR20][R4.64], R42 ;  /* 0x0000002a04002986 */ /* 0x0007e2000c101514 */
[C---:B------:R-:W-:Y:S01]  /*6840*/  LEA.HI.X.SX32 R7, R10.reuse, R3, 0x1, P5 ;  /* 0x000000030a077211 */ /* 0x040fe200028f0eff */
[----:B------:R-:W-:Y:S01]  /*6850*/  VIADD R10, R10, UR5 ;  /* 0x000000050a0a7c36 */ /* 0x000fe20008000000 */
[----:B--2---:R-:W-:Y:S01]  /*6860*/  ISETP.LT.AND P2, PT, R8, UR6, !P0 ;  /* 0x0000000608007c0c */ /* 0x004fe2000c741270 */
[----:B------:R-:W2:Y:S02]  /*6870*/  LDCU UR6, c[0x0][0x39c] ;  /* 0x00007380ff0677ac */ /* 0x000ea40008000800 */
[----:B------:R5:W-:Y:S01]  /*6880*/  @P3 STG.E.U16 desc[UR20][R6.64], R9 ;  /* 0x0000000906003986 */ /* 0x000be2000c101514 */
[C---:B------:R-:W-:Y:S01]  /*6890*/  LEA R8, P3, R10.reuse, R2, 0x1 ;  /* 0x000000020a087211 */ /* 0x040fe200078608ff */
[----:B------:R-:W-:Y:S02]  /*68a0*/  VIADD R11, R10, UR5 ;  /* 0x000000050a0b7c36 */ /* 0x000fe40008000000 */
[----:B---3--:R-:W-:-:S02]  /*68b0*/  VIADD R4, R0, 0x2c ;  /* 0x0000002c00047836 */ /* 0x008fc40000000000 */
[----:B------:R-:W-:Y:S01]  /*68c0*/  VIADD R5, R0, 0x2d ;  /* 0x0000002d00057836 */ /* 0x000fe20000000000 */
[-C--:B-----5:R-:W-:Y:S01]  /*68d0*/  LEA.HI.X.SX32 R9, R10, R3.reuse, 0x1, P3 ;  /* 0x000000030a097211 */ /* 0x0a0fe200018f0eff */
[----:B------:R-:W-:Y:S01]  /*68e0*/  VIADD R6, R0, 0x2e ;  /* 0x0000002e00067836 */ /* 0x000fe20000000000 */
[----:B0-----:R-:W-:Y:S01]  /*68f0*/  ISETP.LT.AND P3, PT, R4, UR4, !P0 ;  /* 0x0000000404007c0c */ /* 0x001fe2000c761270 */
[----:B------:R-:W0:Y:S01]  /*6900*/  LDCU UR4, c[0x0][0x39c] ;  /* 0x00007380ff0477ac */ /* 0x000e220008000800 */
[----:B------:R-:W-:Y:S01]  /*6910*/  LEA R4, P5, R11, R2, 0x1 ;  /* 0x000000020b047211 */ /* 0x000fe200078a08ff */
        /* <DEDUP_REMOVED lines=10> */
[----:B------:R-:W-:-:S04]  /*69c0*/  LEA R6, P4, R11, R2, 0x1 ;  /* 0x000000020b067211 */ /* 0x000fc800078808ff */
[-C--:B---3--:R-:W-:Y:S01]  /*69d0*/  LEA.HI.X.SX32 R7, R11, R3.reuse, 0x1, P4 ;  /* 0x000000030b077211 */ /* 0x088fe200020f0eff */
[----:B------:R-:W-:Y:S01]  /*69e0*/  VIADD R11, R0, 0x2f ;  /* 0x0000002f000b7836 */ /* 0x000fe20000000000 */
[-C--:B------:R-:W-:Y:S02]  /*69f0*/  LEA R8, P4, R10, R2.reuse, 0x1 ;  /* 0x000000020a087211 */ /* 0x080fe400078808ff */
[----:B------:R-:W-:Y:S01]  /*6a00*/  PRMT R5, R46, 0x7632, R5 ;  /* 0x000076322e057816 */ /* 0x000fe20000000005 */
[----:B------:R3:W-:Y:S01]  /*6a10*/  @P6 STG.E.U16 desc[UR20][R6.64], R46 ;  /* 0x0000002e06006986 */ /* 0x0007e2000c101514 */
[C---:B------:R-:W-:Y:S01]  /*6a20*/  LEA.HI.X.SX32 R9, R10.reuse, R3, 0x1, P4 ;  /* 0x000000030a097211 */ /* 0x040fe200020f0eff */
[----:B------:R-:W-:Y:S01]  /*6a30*/  VIADD R10, R10, UR5 ;  /* 0x000000050a0a7c36 */ /* 0x000fe20008000000 */
[----:B0-----:R-:W-:Y:S01]  /*6a40*/  ISETP.LT.AND P4, PT, R11, UR4, !P0 ;  /* 0x000000040b007c0c */ /* 0x001fe2000c781270 */
[----:B------:R-:W0:Y:S02]  /*6a50*/  LDCU UR4, c[0x0][0x39c] ;  /* 0x00007380ff0477ac */ /* 0x000e240008000800 */
[----:B------:R5:W-:Y:S01]  /*6a60*/  @P2 STG.E.U16 desc[UR20][R8.64], R5 ;  /* 0x0000000508002986 */ /* 0x000be2000c101514 */
[C---:B------:R-:W-:Y:S01]  /*6a70*/  LEA R4, P2, R10.reuse, R2, 0x1 ;  /* 0x000000020a047211 */ /* 0x040fe200078408ff */
[----:B------:R-:W-:-:S02]  /*6a80*/  VIADD R11, R10, UR5 ;  /* 0x000000050a0b7c36 */ /* 0x000fc40008000000 */
[----:B---3--:R-:W-:-:S03]  /*6a90*/  VIADD R7, R0, 0x31 ;  /* 0x0000003100077836 */ /* 0x008fc60000000000 */
        /* <DEDUP_REMOVED lines=28> */
[-C--:B------:R-:W-:Y:S02]  /*6c60*/  LEA R6, P4, R10, R2.reuse, 0x1 ;  /* 0x000000020a067211 */ /* 0x080fe400078808ff */
[----:B0-----:R-:W-:Y:S01]  /*6c70*/  ISETP.LT.AND P6, PT, R12, UR4, !P0 ;  /* 0x000000040c007c0c */ /* 0x001fe2000c7c1270 */
[----:B------:R-:W0:Y:S01]  /*6c80*/  LDCU UR4, c[0x0][0x39c] ;  /* 0x00007380ff0477ac */ /* 0x000e220008000800 */
[----:B------:R-:W-:Y:S01]  /*6c90*/  VIADD R12, R0, 0x3a ;  /* 0x0000003a000c7836 */ /* 0x000fe20000000000 */
        /* <DEDUP_REMOVED lines=13> */
[C---:B------:R-:W-:Y:S01]  /*6d70*/  VIADD R7, R0.reuse, 0x37 ;  /* 0x0000003700077836 */ /* 0x040fe20000000000 */
[-C--:B-----5:R-:W-:Y:S01]  /*6d80*/  LEA.HI.X.SX32 R5, R11, R3.reuse, 0x1, P3 ;  /* 0x000000030b057211 */ /* 0x0a0fe200018f0eff */
[----:B------:R-:W-:Y:S01]  /*6d90*/  VIADD R8, R0, 0x38 ;  /* 0x0000003800087836 */ /* 0x000fe20000000000 */
[----:B0-----:R-:W-:Y:S01]  /*6da0*/  ISETP.LT.AND P3, PT, R6, UR4, !P0 ;  /* 0x0000000406007c0c */ /* 0x001fe2000c761270 */
[----:B------:R-:W0:Y:S01]  /*6db0*/  LDCU UR4, c[0x0][0x39c] ;  /* 0x00007380ff0477ac */ /* 0x000e220008000800 */
[C---:B------:R-:W-:Y:S01]  /*6dc0*/  LEA R6, P4, R10.reuse, R2, 0x1 ;  /* 0x000000020a067211 */ /* 0x040fe200078808ff */
[----:B------:R3:W-:Y:S01]  /*6dd0*/  @P1 STG.E.U16 desc[UR20][R4.64], R54 ;  /* 0x0000003604001986 */ /* 0x0007e2000c101514 */
[----:B-1----:R-:W-:Y:S01]  /*6de0*/  ISETP.LT.AND P1, PT, R7, UR7, !P0 ;  /* 0x0000000707007c0c */ /* 0x002fe2000c721270 */
[----:B------:R-:W1:Y:S01]  /*6df0*/  LDCU UR7, c[0x0][0x39c] ;  /* 0x00007380ff0777ac */ /* 0x000e620008000800 */
[C---:B------:R-:W-:Y:S01]  /*6e00*/  LEA.HI.X.SX32 R7, R10.reuse, R3, 0x1, P4 ;  /* 0x000000030a077211 */ /* 0x040fe200020f0eff */
[----:B------:R-:W-:Y:S01]  /*6e10*/  VIADD R10, R10, UR5 ;  /* 0x000000050a0a7c36 */ /* 0x000fe20008000000 */
[----:B--2---:R-:W-:Y:S01]  /*6e20*/  ISETP.LT.AND P4, PT, R8, UR6, !P0 ;  /* 0x0000000608007c0c */ /* 0x004fe2000c781270 */
[----:B------:R-:W2:Y:S02]  /*6e30*/  LDCU UR6, c[0x0][0x39c] ;  /* 0x00007380ff0677ac */ /* 0x000ea40008000800 */
[----:B------:R-:W-:Y:S01]  /*6e40*/  VIADD R11, R10, UR5 ;  /* 0x000000050a0b7c36 */ /* 0x000fe20008000000 */
[----:B---3--:R-:W-:-:S05]  /*6e50*/  PRMT R5, R54, 0x7632, R5 ;  /* 0x0000763236057816 */ /* 0x008fca0000000005 */
[----:B------:R3:W-:Y:S01]  /*6e60*/  @P5 STG.E.U16 desc[UR20][R6.64], R5 ;  /* 0x0000000506005986 */ /* 0x0007e2000c101514 */
[----:B------:R-:W-:-:S04]  /*6e70*/  LEA R8, P5, R10, R2, 0x1 ;  /* 0x000000020a087211 */ /* 0x000fc800078a08ff */
[----:B------:R-:W-:Y:S01]  /*6e80*/  LEA.HI.X.SX32 R9, R10, R3, 0x1, P5 ;  /* 0x000000030a097211 */ /* 0x000fe200028f0eff */
[----:B------:R-:W-:Y:S01]  /*6e90*/  VIADD R10, R0, 0x39 ;  /* 0x00000039000a7836 */ /* 0x000fe20000000000 */
[----:B------:R-:W-:-:S03]  /*6ea0*/  LEA R4, P5, R11, R2, 0x1 ;  /* 0x000000020b047211 */ /* 0x000fc600078a08ff */
[----:B------:R5:W-:Y:S01]  /*6eb0*/  @P6 STG.E.U16 desc[UR20][R8.64], R56 ;  /* 0x0000003808006986 */ /* 0x000be2000c101514 */
[----:B---3--:R-:W-:Y:S02]  /*6ec0*/  PRMT R7, R56, 0x7632, R7 ;  /* 0x0000763238077816 */ /* 0x008fe40000000007 */
[C---:B------:R-:W-:Y:S01]  /*6ed0*/  LEA.HI.X.SX32 R5, R11.reuse, R3, 0x1, P5 ;  /* 0x000000030b057211 */ /* 0x040fe200028f0eff */
[----:B------:R-:W-:Y:S01]  /*6ee0*/  VIADD R11, R11, UR5 ;  /* 0x000000050b0b7c36 */ /* 0x000fe20008000000 */
[----:B0-----:R-:W-:Y:S01]  /*6ef0*/  ISETP.LT.AND P5, PT, R10, UR4, !P0 ;  /* 0x000000040a007c0c */ /* 0x001fe2000c7a1270 */
[----:B------:R-:W0:Y:S02]  /*6f00*/  LDCU UR4, c[0x0][0x39c] ;  /* 0x00007380ff0477ac */ /* 0x000e240008000800 */
[----:B------:R3:W-:Y:S01]  /*6f10*/  @P2 STG.E.U16 desc[UR20][R4.64], R7 ;  /* 0x0000000704002986 */ /* 0x0007e2000c101514 */
[C---:B------:R-:W-:Y:S01]  /*6f20*/  LEA R6, P2, R11.reuse, R2, 0x1 ;  /* 0x000000020b067211 */ /* 0x040fe200078408ff */
[----:B------:R-:W-:-:S02]  /*6f30*/  VIADD R10, R11, UR5 ;  /* 0x000000050b0a7c36 */ /* 0x000fc40008000000 */
[----:B-----5:R-:W-:-:S03]  /*6f40*/  VIADD R9, R0, 0x3b ;  /* 0x0000003b00097836 */ /* 0x020fc60000000000 */
[----:B------:R-:W-:Y:S02]  /*6f50*/  LEA R8, P6, R10, R2, 0x1 ;  /* 0x000000020a087211 */ /* 0x000fe400078c08ff */
[-C--:B---3--:R-:W-:Y:S01]  /*6f60*/  LEA.HI.X.SX32 R7, R11, R3.reuse, 0x1, P2 ;  /* 0x000000030b077211 */ /* 0x088fe200010f0eff */
        /* <DEDUP_REMOVED lines=18> */
[----:B------:R5:W-:Y:S01]  /*7090*/  @P4 STG.E.U16 desc[UR20][R4.64], R60 ;  /* 0x0000003c04004986 */ /* 0x000be2000c101514 */
[----:B--2---:R-:W-:Y:S01]  /*70a0*/  ISETP.LT.AND P4, PT, R10, UR6, !P0 ;  /* 0x000000060a007c0c */ /* 0x004fe2000c781270 */
[----:B------:R-:W2:Y:S01]  /*70b0*/  LDCU UR6, c[0x0][0x39c] ;  /* 0x00007380ff0677ac */ /* 0x000ea20008000800 */
[C---:B---3--:R-:W-:Y:S01]  /*70c0*/  LEA.HI.X.SX32 R7, R11.reuse, R3, 0x1, P6 ;  /* 0x000000030b077211 */ /* 0x048fe200030f0eff */
[----:B------:R-:W-:-:S04]  /*70d0*/  VIADD R11, R11, UR5 ;  /* 0x000000050b0b7c36 */ /* 0x000fc80008000000 */
[C---:B------:R-:W-:Y:S01]  /*70e0*/  VIADD R10, R11.reuse, UR5 ;  /* 0x000000050b0a7c36 */ /* 0x040fe20008000000 */
[----:B-----5:R-:W-:Y:S02]  /*70f0*/  PRMT R5, R60, 0x7632, R5 ;  /* 0x000076323c057816 */ /* 0x020fe40000000005 */
[----:B0-----:R-:W-:Y:S01]  /*7100*/  ISETP.LT.AND P6, PT, R12, UR4, !P0 ;  /* 0x000000040c007c0c */ /* 0x001fe2000c7c1270 */
[----:B------:R-:W0:Y:S01]  /*7110*/  LDCU UR4, c[0x0][0x39c] ;  /* 0x00007380ff0477ac */ /* 0x000e220008000800 */
[----:B------:R-:W-:Y:S01]  /*7120*/  VIADD R12, R0, 0x44 ;  /* 0x00000044000c7836 */ /* 0x000fe20000000000 */
[----:B------:R3:W-:Y:S01]  /*7130*/  @P5 STG.E.U16 desc[UR20][R6.64], R5 ;  /* 0x0000000506005986 */ /* 0x0007e2000c101514 */
[----:B------:R-:W-:-:S04]  /*7140*/  LEA R8, P5, R11, R2, 0x1 ;  /* 0x000000020b087211 */ /* 0x000fc800078a08ff */
[----:B------:R-:W-:Y:S02]  /*7150*/  LEA.HI.X.SX32 R9, R11, R3, 0x1, P5 ;  /* 0x000000030b097211 */ /* 0x000fe400028f0eff */
[----:B------:R-:W-:-:S03]  /*7160*/  LEA R4, P5, R10, R2, 0x1 ;  /* 0x000000020a047211 */ /* 0x000fc600078a08ff */
[----:B------:R5:W-:Y:S01]  /*7170*/  @P2 STG.E.U16 desc[UR20][R8.64], R62 ;  /* 0x0000003e08002986 */ /* 0x000be2000c101514 */
        /* <DEDUP_REMOVED lines=9> */
[----:B-----5:R-:W-:-:S02]  /*7210*/  VIADD R8, R0, 0x40 ;  /* 0x0000004000087836 */ /* 0x020fc40000000000 */
[----:B------:R-:W-:Y:S01]  /*7220*/  VIADD R9, R0, 0x41 ;  /* 0x0000004100097836 */ /* 0x000fe20000000000 */
[-C--:B---3--:R-:W-:Y:S01]  /*7230*/  LEA.HI.X.SX32 R7, R10, R3.reuse, 0x1, P3 ;  /* 0x000000030a077211 */ /* 0x088fe200018f0eff */
        /* <DEDUP_REMOVED lines=92> */
[CC--:B------:R-:W-:Y:S02]  /*7800*/  LEA R8, P5, R11.reuse, R2.reuse, 0x1 ;  /* 0x000000020b087211 */ /* 0x0c0fe400078a08ff */
        /* <DEDUP_REMOVED lines=110> */
[----:B------:R-:W-:Y:S01]  /*7ef0*/  VIADD R11, R10, UR5 ;  /* 0x000000050a0b7c36 */ /* 0x000fe20008000000 */
        /* <DEDUP_REMOVED lines=19> */
[C---:B------:R-:W-:Y:S01]  /*8030*/  VIADD R9, R0.reuse, 0x5f ;  /* 0x0000005f00097836 */ /* 0x040fe20000000000 */
[-C--:B---3--:R-:W-:Y:S01]  /*8040*/  LEA.HI.X.SX32 R7, R11, R3.reuse, 0x1, P3 ;  /* 0x000000030b077211 */ /* 0x088fe200018f0eff */
        /* <DEDUP_REMOVED lines=73> */
[----:B------:R-:W-:-:S03]  /*84e0*/  VIADD R5, R0, 0x69 ;  /* 0x0000006900057836 */ /* 0x000fc60000000000 */
[----:B0-----:R-:W-:Y:S01]  /*84f0*/  ISETP.LT.AND P5, PT, R4, UR4, !P0 ;  /* 0x0000000404007c0c */ /* 0x001fe2000c7a1270 */
[----:B-----5:R-:W-:Y:S01]  /*8500*/  VIADD R6, R0, 0x6a ;  /* 0x0000006a00067836 */ /* 0x020fe20000000000 */
[-C--:B------:R-:W-:Y:S01]  /*8510*/  LEA.HI.X.SX32 R9, R10, R3.reuse, 0x1, P3 ;  /* 0x000000030a097211 */ /* 0x080fe200018f0eff */
[----:B------:R-:W0:Y:S01]  /*8520*/  LDCU UR4, c[0x0][0x39c] ;  /* 0x00007380ff0477ac */ /* 0x000e220008000800 */
[-C--:B------:R-:W-:Y:S02]  /*8530*/  LEA R4, P3, R11, R2.reuse, 0x1 ;  /* 0x000000020b047211 */ /* 0x080fe400078608ff */
[----:B------:R-:W-:Y:S01]  /*8540*/  PRMT R7, R104, 0x7632, R7 ;  /* 0x0000763268077816 */ /* 0x000fe20000000007 */
[----:B------:R-:W-:Y:S01]  /*8550*/  @P1 STG.E.U16 desc[UR20][R8.64], R104 ;  /* 0x0000006808001986 */ /* 0x000fe2000c101514 */
[----:B-1----:R-:W-:Y:S01]  /*8560*/  ISETP.LT.AND P1, PT, R5, UR7, !P0 ;  /* 0x0000000705007c0c */ /* 0x002fe2000c721270 */
[----:B------:R-:W1:Y:S01]  /*8570*/  LDCU UR7, c[0x0][0x39c] ;  /* 0x00007380ff0777ac */ /* 0x000e620008000800 */
[C---:B------:R-:W-:Y:S01]  /*8580*/  LEA.HI.X.SX32 R5, R11.reuse, R3, 0x1, P3 ;  /* 0x000000030b057211 */ /* 0x040fe200018f0eff */
[----:B------:R-:W-:Y:S01]  /*8590*/  VIADD R11, R11, UR5 ;  /* 0x000000050b0b7c36 */ /* 0x000fe20008000000 */
[----:B--2---:R-:W-:Y:S01]  /*85a0*/  ISETP.LT.AND P3, PT, R6, UR6, !P0 ;  /* 0x0000000606007c0c */ /* 0x004fe2000c761270 */
[----:B------:R-:W2:Y:S02]  /*85b0*/  LDCU UR6, c[0x0][0x39c] ;  /* 0x00007380ff0677ac */ /* 0x000ea40008000800 */
[----:B------:R3:W-:Y:S01]  /*85c0*/  @P4 STG.E.U16 desc[UR20][R4.64], R7 ;  /* 0x0000000704004986 */ /* 0x0007e2000c101514 */
[C---:B------:R-:W-:Y:S01]  /*85d0*/  LEA R6, P4, R11.reuse, R2, 0x1 ;  /* 0x000000020b067211 */ /* 0x040fe200078808ff */
[----:B------:R-:W-:-:S03]  /*85e0*/  VIADD R10, R11, UR5 ;  /* 0x000000050b0a7c36 */ /* 0x000fc60008000000 */
        /* <DEDUP_REMOVED lines=42> */
[----:B-----5:R-:W-:-:S04]  /*8890*/  LEA R8, P6, R11, R2, 0x1 ;  /* 0x000000020b087211 */ /* 0x020fc800078c08ff */
[CC--:B------:R-:W-:Y:S01]  /*88a0*/  LEA.HI.X.SX32 R9, R11.reuse, R3.reuse, 0x1, P6 ;  /* 0x000000030b097211 */ /* 0x0c0fe200030f0eff */
[----:B------:R-:W-:Y:S01]  /*88b0*/  VIADD R11, R11, UR5 ;  /* 0x000000050b0b7c36 */ /* 0x000fe20008000000 */
[----:B---3--:R-:W-:Y:S01]  /*88c0*/  LEA.HI.X.SX32 R7, R10, R3, 0x1, P4 ;  /* 0x000000030a077211 */ /* 0x008fe200020f0eff */
[----:B------:R-:W-:Y:S01]  /*88d0*/  VIADD R4, R0, 0x71 ;  /* 0x0000007100047836 */ /* 0x000fe20000000000 */
[----:B0-----:R-:W-:Y:S01]  /*88e0*/  ISETP.LT.AND P4, PT, R12, UR4, !P0 ;  /* 0x000000040c007c0c */ /* 0x001fe2000c781270 */
[----:B------:R-:W0:Y:S01]  /*88f0*/  LDCU UR4, c[0x0][0x39c] ;  /* 0x00007380ff0477ac */ /* 0x000e220008000800 */
[----:B------:R-:W-:Y:S01]  /*8900*/  PRMT R5, R112, 0x7632, R5 ;  /* 0x0000763270057816 */ /* 0x000fe20000000005 */
[----:B------:R3:W-:Y:S01]  /*8910*/  @P2 STG.E.U16 desc[UR20][R6.64], R112 ;  /* 0x0000007006002986 */ /* 0x0007e2000c101514 */
[----:B--2---:R-:W-:Y:S01]  /*8920*/  ISETP.LT.AND P2, PT, R4, UR6, !P0 ;  /* 0x0000000604007c0c */ /* 0x004fe2000c741270 */
[----:B------:R-:W2:Y:S01]  /*8930*/  LDCU UR6, c[0x0][0x39c] ;  /* 0x00007380ff0677ac */ /* 0x000ea20008000800 */
[C---:B------:R-:W-:Y:S01]  /*8940*/  VIADD R10, R11.reuse, UR5 ;  /* 0x000000050b0a7c36 */ /* 0x040fe20008000000 */
[----:B------:R5:W-:Y:S01]  /*8950*/  @P5 STG.E.U16 desc[UR20][R8.64], R5 ;  /* 0x0000000508005986 */ /* 0x000be2000c101514 */
[----:B------:R-:W-:Y:S01]  /*8960*/  LEA R4, P5, R11, R2, 0x1 ;  /* 0x000000020b047211 */ /* 0x000fe200078a08ff */
[----:B------:R-:W-:-:S02]  /*8970*/  VIADD R12, R0, 0x76 ;  /* 0x00000076000c7836 */ /* 0x000fc40000000000 */
[C---:B---3--:R-:W-:Y:S02]  /*8980*/  VIADD R6, R0.reuse, 0x72 ;  /* 0x0000007200067836 */ /* 0x048fe40000000000 */
        /* <DEDUP_REMOVED lines=21> */
[----:B0-----:R-:W-:Y:S01]  /*8ae0*/  ISETP.LT.AND P4, PT, R10, UR4, !P0 ;  /* 0x000000040a007c0c */ /* 0x001fe2000c781270 */
[----:B------:R-:W0:Y:S01]  /*8af0*/  LDCU UR4, c[0x0][0x39c] ;  /* 0x00007380ff0477ac */ /* 0x000e220008000800 */
[----:B---3--:R-:W-:Y:S02]  /*8b00*/  PRMT R7, R116, 0x7632, R7 ;  /* 0x0000763274077816 */ /* 0x008fe40000000007 */
[C---:B------:R-:W-:Y:S01]  /*8b10*/  LEA.HI.X.SX32 R5, R11.reuse, R3, 0x1, P3 ;  /* 0x000000030b057211 */ /* 0x040fe200018f0eff */
[----:B------:R-:W-:Y:S01]  /*8b20*/  VIADD R11, R11, UR5 ;  /* 0x000000050b0b7c36 */ /* 0x000fe20008000000 */
[----:B--2---:R-:W-:Y:S01]  /*8b30*/  ISETP.LT.AND P3, PT, R12, UR6, !P0 ;  /* 0x000000060c007c0c */ /* 0x004fe2000c761270 */
[----:B------:R-:W2:Y:S01]  /*8b40*/  LDCU UR6, c[0x0][0x39c] ;  /* 0x00007380ff0677ac */ /* 0x000ea20008000800 */
[----:B------:R-:W-:Y:S01]  /*8b50*/  VIADD R12, R0, 0x7d ;  /* 0x0000007d000c7836 */ /* 0x000fe20000000000 */
[----:B------:R3:W-:Y:S01]  /*8b60*/  @P2 STG.E.U16 desc[UR20][R4.64], R7 ;  /* 0x0000000704002986 */ /* 0x0007e2000c101514 */
[C---:B------:R-:W-:Y:S01]  /*8b70*/  LEA R6, P2, R11.reuse, R2, 0x1 ;  /* 0x000000020b067211 */ /* 0x040fe200078408ff */
[----:B------:R-:W-:-:S02]  /*8b80*/  VIADD R10, R11, UR5 ;  /* 0x000000050b0a7c36 */ /* 0x000fc40008000000 */
[C---:B-----5:R-:W-:Y:S01]  /*8b90*/  VIADD R9, R0.reuse, 0x77 ;  /* 0x0000007700097836 */ /* 0x060fe20000000000 */
[-C--:B---3--:R-:W-:Y:S01]  /*8ba0*/  LEA.HI.X.SX32 R7, R11, R3.reuse, 0x1, P2 ;  /* 0x000000030b077211 */ /* 0x088fe200010f0eff */
[----:B------:R-:W-:Y:S01]  /*8bb0*/  VIADD R4, R0, 0x78 ;  /* 0x0000007800047836 */ /* 0x000fe20000000000 */
[-C--:B------:R-:W-:Y:S02]  /*8bc0*/  LEA R8, P2, R10, R2.reuse, 0x1 ;  /* 0x000000020a087211 */ /* 0x080fe400078408ff */
[----:B------:R-:W-:Y:S01]  /*8bd0*/  PRMT R5, R118, 0x7632, R5 ;  /* 0x0000763276057816 */ /* 0x000fe20000000005 */
[----:B------:R-:W-:Y:S01]  /*8be0*/  @P6 STG.E.U16 desc[UR20][R6.64], R118 ;  /* 0x0000007606006986 */ /* 0x000fe2000c101514 */
[----:B-1----:R-:W-:Y:S01]  /*8bf0*/  ISETP.LT.AND P6, PT, R9, UR7, !P0 ;  /* 0x0000000709007c0c */ /* 0x002fe2000c7c1270 */
[----:B------:R-:W1:Y:S01]  /*8c00*/  LDCU UR7, c[0x0][0x39c] ;  /* 0x00007380ff0777ac */ /* 0x000e620008000800 */
[C---:B------:R-:W-:Y:S01]  /*8c10*/  LEA.HI.X.SX32 R9, R10.reuse, R3, 0x1, P2 ;  /* 0x000000030a097211 */ /* 0x040fe200010f0eff */
[----:B------:R-:W-:Y:S01]  /*8c20*/  VIADD R10, R10, UR5 ;  /* 0x000000050a0a7c36 */ /* 0x000fe20008000000 */
[----:B0-----:R-:W-:Y:S01]  /*8c30*/  ISETP.LT.AND P2, PT, R4, UR4, !P0 ;  /* 0x0000000404007c0c */ /* 0x001fe2000c741270 */
[----:B------:R-:W0:Y:S02]  /*8c40*/  LDCU UR4, c[0x0][0x39c] ;  /* 0x00007380ff0477ac */ /* 0x000e240008000800 */
[----:B------:R3:W-:Y:S01]  /*8c50*/  @P1 STG.E.U16 desc[UR20][R8.64], R5 ;  /* 0x0000000508001986 */ /* 0x0007e2000c101514 */
[C---:B------:R-:W-:Y:S01]  /*8c60*/  LEA R4, P1, R10.reuse, R2, 0x1 ;  /* 0x000000020a047211 */ /* 0x040fe200078208ff */
[----:B------:R-:W-:-:S03]  /*8c70*/  VIADD R11, R10, UR5 ;  /* 0x000000050a0b7c36 */ /* 0x000fc60008000000 */
[-C--:B---3--:R-:W-:Y:S01]  /*8c80*/  LEA.HI.X.SX32 R5, R10, R3.reuse, 0x1, P1 ;  /* 0x000000030a057211 */ /* 0x088fe200008f0eff */
[C---:B------:R-:W-:Y:S01]  /*8c90*/  VIADD R10, R0.reuse, 0x79 ;  /* 0x00000079000a7836 */ /* 0x040fe20000000000 */
[C---:B------:R-:W-:Y:S01]  /*8ca0*/  LEA R6, P1, R11.reuse, R2, 0x1 ;  /* 0x000000020b067211 */ /* 0x040fe200078208ff */
[----:B------:R-:W-:Y:S02]  /*8cb0*/  VIADD R9, R0, 0x7a ;  /* 0x0000007a00097836 */ /* 0x000fe40000000000 */
[----:B------:R3:W-:Y:S01]  /*8cc0*/  @P5 STG.E.U16 desc[UR20][R4.64], R120 ;  /* 0x0000007804005986 */ /* 0x0007e2000c101514 */
[C---:B------:R-:W-:Y:S01]  /*8cd0*/  LEA.HI.X.SX32 R7, R11.reuse, R3, 0x1, P1 ;  /* 0x000000030b077211 */ /* 0x040fe200008f0eff */
[----:B------:R-:W-:Y:S01]  /*8ce0*/  VIADD R11, R11, UR5 ;  /* 0x000000050b0b7c36 */ /* 0x000fe20008000000 */
[----:B--2---:R-:W-:Y:S01]  /*8cf0*/  ISETP.LT.AND P1, PT, R10, UR6, !P0 ;  /* 0x000000060a007c0c */ /* 0x004fe2000c721270 */
[----:B------:R-:W-:Y:S01]  /*8d00*/  VIADD R10, R0, 0x7b ;  /* 0x0000007b000a7836 */ /* 0x000fe20000000000 */
[----:B0-----:R-:W-:Y:S01]  /*8d10*/  ISETP.LT.AND P5, PT, R9, UR4, !P0 ;  /* 0x0000000409007c0c */ /* 0x001fe2000c7a1270 */
[----:B------:R-:W0:Y:S01]  /*8d20*/  LDCU UR4, c[0x0][0x39c] ;  /* 0x00007380ff0477ac */ /* 0x000e220008000800 */
[----:B------:R-:W2:Y:S01]  /*8d30*/  LDCU UR6, c[0x0][0x39c] ;  /* 0x00007380ff0677ac */ /* 0x000ea20008000800 */
[----:B---3--:R-:W-:-:S05]  /*8d40*/  PRMT R5, R120, 0x7632, R5 ;  /* 0x0000763278057816 */ /* 0x008fca0000000005 */
[----:B------:R3:W-:Y:S01]  /*8d50*/  @P4 STG.E.U16 desc[UR20][R6.64], R5 ;  /* 0x0000000506004986 */ /* 0x0007e2000c101514 */
[----:B------:R-:W-:-:S04]  /*8d60*/  LEA R8, P4, R11, R2, 0x1 ;  /* 0x000000020b087211 */ /* 0x000fc800078808ff */
[C---:B------:R-:W-:Y:S01]  /*8d70*/  LEA.HI.X.SX32 R9, R11.reuse, R3, 0x1, P4 ;  /* 0x000000030b097211 */ /* 0x040fe200020f0eff */
[----:B------:R-:W-:Y:S01]  /*8d80*/  VIADD R11, R11, UR5 ;  /* 0x000000050b0b7c36 */ /* 0x000fe20008000000 */
[----:B-1----:R-:W-:-:S03]  /*8d90*/  ISETP.LT.AND P4, PT, R10, UR7, !P0 ;  /* 0x000000070a007c0c */ /* 0x002fc6000c781270 */
[----:B------:R1:W-:Y:S01]  /*8da0*/  @P3 STG.E.U16 desc[UR20][R8.64], R122 ;  /* 0x0000007a08003986 */ /* 0x0003e2000c101514 */
[C---:B------:R-:W-:Y:S01]  /*8db0*/  LEA R4, P3, R11.reuse, R2, 0x1 ;  /* 0x000000020b047211 */ /* 0x040fe200078608ff */
[----:B------:R-:W-:-:S03]  /*8dc0*/  VIADD R10, R11, UR5 ;  /* 0x000000050b0a7c36 */ /* 0x000fc60008000000 */
[----:B---3--:R-:W-:Y:S01]  /*8dd0*/  LEA.HI.X.SX32 R5, R11, R3, 0x1, P3 ;  /* 0x000000030b057211 */ /* 0x008fe200018f0eff */
[----:B------:R-:W-:Y:S01]  /*8de0*/  VIADD R11, R0, 0x7c ;  /* 0x0000007c000b7836 */ /* 0x000fe20000000000 */
[----:B------:R-:W-:Y:S01]  /*8df0*/  LEA R6, P3, R10, R2, 0x1 ;  /* 0x000000020a067211 */ /* 0x000fe200078608ff */
[----:B------:R-:W-:-:S03]  /*8e00*/  VIADD R0, R0, 0x7f ;  /* 0x0000007f00007836 */ /* 0x000fc60000000000 */
[C---:B------:R-:W-:Y:S01]  /*8e10*/  LEA.HI.X.SX32 R7, R10.reuse, R3, 0x1, P3 ;  /* 0x000000030a077211 */ /* 0x040fe200018f0eff */
[----:B------:R-:W-:Y:S01]  /*8e20*/  VIADD R10, R10, UR5 ;  /* 0x000000050a0a7c36 */ /* 0x000fe20008000000 */
[----:B-1----:R-:W-:Y:S02]  /*8e30*/  PRMT R9, R122, 0x7632, R9 ;  /* 0x000076327a097816 */ /* 0x002fe40000000009 */
[----:B0-----:R-:W-:Y:S01]  /*8e40*/  ISETP.LT.AND P3, PT, R11, UR4, !P0 ;  /* 0x000000040b007c0c */ /* 0x001fe2000c761270 */
[C---:B------:R-:W-:Y:S01]  /*8e50*/  VIADD R11, R10.reuse, UR5 ;  /* 0x000000050a0b7c36 */ /* 0x040fe20008000000 */
[----:B------:R-:W0:Y:S01]  /*8e60*/  LDCU UR4, c[0x0][0x39c] ;  /* 0x00007380ff0477ac */ /* 0x000e220008000800 */
[----:B------:R1:W-:Y:S04]  /*8e70*/  @P6 STG.E.U16 desc[UR20][R4.64], R9 ;  /* 0x0000000904006986 */ /* 0x0003e8000c101514 */
[----:B------:R3:W-:Y:S01]  /*8e80*/  @P2 STG.E.U16 desc[UR20][R6.64], R124 ;  /* 0x0000007c06002986 */ /* 0x0007e2000c101514 */
[----:B------:R-:W-:-:S04]  /*8e90*/  LEA R8, P2, R10, R2, 0x1 ;  /* 0x000000020a087211 */ /* 0x000fc800078408ff */
[----:B-1----:R-:W-:Y:S01]  /*8ea0*/  LEA.HI.X.SX32 R9, R10, R3, 0x1, P2 ;  /* 0x000000030a097211 */ /* 0x002fe200010f0eff */
[C---:B------:R-:W-:Y:S01]  /*8eb0*/  VIADD R10, R11.reuse, UR5 ;  /* 0x000000050b0a7c36 */ /* 0x040fe20008000000 */
[----:B------:R-:W-:Y:S02]  /*8ec0*/  PRMT R5, R124, 0x7632, R5 ;  /* 0x000076327c057816 */ /* 0x000fe40000000005 */
[----:B--2---:R-:W-:Y:S01]  /*8ed0*/  ISETP.LT.AND P2, PT, R12, UR6, !P0 ;  /* 0x000000060c007c0c */ /* 0x004fe2000c741270 */
[C---:B------:R-:W-:Y:S01]  /*8ee0*/  VIADD R13, R10.reuse, UR5 ;  /* 0x000000050a0d7c36 */ /* 0x040fe20008000000 */
[----:B------:R-:W1:Y:S01]  /*8ef0*/  LDCU UR6, c[0x0][0x39c] ;  /* 0x00007380ff0677ac */ /* 0x000e620008000800 */
[----:B------:R2:W-:Y:S01]  /*8f00*/  @P1 STG.E.U16 desc[UR20][R8.64], R5 ;  /* 0x0000000508001986 */ /* 0x0005e2000c101514 */
[-C--:B------:R-:W-:Y:S01]  /*8f10*/  LEA R4, P1, R11, R2.reuse, 0x1 ;  /* 0x000000020b047211 */ /* 0x080fe200078208ff */
[----:B------:R-:W-:Y:S01]  /*8f20*/  VIADD R14, R13, UR5 ;  /* 0x000000050d0e7c36 */ /* 0x000fe20008000000 */
[----:B---3--:R-:W-:-:S03]  /*8f30*/  LEA R6, P6, R10, R2, 0x1 ;  /* 0x000000020a067211 */ /* 0x008fc600078c08ff */
[----:B------:R-:W-:Y:S01]  /*8f40*/  VIADD R15, R14, UR5 ;  /* 0x000000050e0f7c36 */ /* 0x000fe20008000000 */
[-C--:B------:R-:W-:Y:S02]  /*8f50*/  LEA.HI.X.SX32 R7, R10, R3.reuse, 0x1, P6 ;  /* 0x000000030a077211 */ /* 0x080fe400030f0eff */
[-C--:B------:R-:W-:Y:S01]  /*8f60*/  LEA R12, P6, R14, R2.reuse, 0x1 ;  /* 0x000000020e0c7211 */ /* 0x080fe200078c08ff */
[----:B------:R-:W-:Y:S01]  /*8f70*/  VIADD R16, R15, UR5 ;  /* 0x000000050f107c36 */ /* 0x000fe20008000000 */
[----:B--2---:R-:W-:Y:S02]  /*8f80*/  LEA.HI.X.SX32 R5, R11, R3, 0x1, P1 ;  /* 0x000000030b057211 */ /* 0x004fe400008f0eff */
[----:B------:R-:W-:-:S03]  /*8f90*/  LEA R10, P1, R13, R2, 0x1 ;  /* 0x000000020d0a7211 */ /* 0x000fc600078208ff */
[----:B------:R2:W-:Y:S01]  /*8fa0*/  @P5 STG.E.U16 desc[UR20][R4.64], R126 ;  /* 0x0000007e04005986 */ /* 0x0005e2000c101514 */
[-C--:B------:R-:W-:Y:S02]  /*8fb0*/  LEA.HI.X.SX32 R11, R13, R3.reuse, 0x1, P1 ;  /* 0x000000030d0b7211 */ /* 0x080fe400008f0eff */
[-C--:B------:R-:W-:Y:S02]  /*8fc0*/  LEA.HI.X.SX32 R13, R14, R3.reuse, 0x1, P6 ;  /* 0x000000030e0d7211 */ /* 0x080fe400030f0eff */
[----:B------:R-:W-:Y:S02]  /*8fd0*/  LEA R8, P6, R16, R2, 0x1 ;  /* 0x0000000210087211 */ /* 0x000fe400078c08ff */
[----:B0-----:R-:W-:Y:S02]  /*8fe0*/  ISETP.LT.AND P1, PT, R17, UR4, !P0 ;  /* 0x0000000411007c0c */ /* 0x001fe4000c721270 */
[----:B-1----:R-:W-:Y:S02]  /*8ff0*/  ISETP.LT.AND P0, PT, R0, UR6, !P0 ;  /* 0x0000000600007c0c */ /* 0x002fe4000c701270 */
[----:B------:R-:W-:-:S02]  /*9000*/  LEA.HI.X.SX32 R9, R16, R3, 0x1, P6 ;  /* 0x0000000310097211 */ /* 0x000fc400030f0eff */
[----:B------:R-:W-:Y:S02]  /*9010*/  PRMT R0, R126, 0x7632, R0 ;  /* 0x000076327e007816 */ /* 0x000fe40000000000 */
[C---:B------:R-:W-:Y:S02]  /*9020*/  LEA R2, P6, R15.reuse, R2, 0x1 ;  /* 0x000000020f027211 */ /* 0x040fe400078c08ff */
[----:B--2---:R-:W-:Y:S01]  /*9030*/  PRMT R5, R128, 0x7632, R5 ;  /* 0x0000763280057816 */ /* 0x004fe20000000005 */
[----:B------:R0:W-:Y:S01]  /*9040*/  @P4 STG.E.U16 desc[UR20][R6.64], R0 ;  /* 0x0000000006004986 */ /* 0x0001e2000c101514 */
[----:B------:R-:W-:-:S03]  /*9050*/  LEA.HI.X.SX32 R3, R15, R3, 0x1, P6 ;  /* 0x000000030f037211 */ /* 0x000fc600030f0eff */
[----:B------:R1:W-:Y:S04]  /*9060*/  @P3 STG.E.U16 desc[UR20][R10.64], R128 ;  /* 0x000000800a003986 */ /* 0x0003e8000c101514 */
[----:B------:R1:W-:Y:S01]  /*9070*/  @P2 STG.E.U16 desc[UR20][R12.64], R5 ;  /* 0x000000050c002986 */ /* 0x0003e2000c101514 */
[----:B0-----:R-:W-:-:S03]  /*9080*/  PRMT R7, R130, 0x7632, R7 ;  /* 0x0000763282077816 */ /* 0x001fc60000000007 */
[----:B------:R1:W-:Y:S04]  /*9090*/  @P1 STG.E.U16 desc[UR20][R2.64], R130 ;  /* 0x0000008202001986 */ /* 0x0003e8000c101514 */
[----:B------:R1:W-:Y:S01]  /*90a0*/  @P0 STG.E.U16 desc[UR20][R8.64], R7 ;  /* 0x0000000708000986 */ /* 0x0003e2000c101514 */
[----:B----4-:R-:W-:Y:S06]  /*90b0*/  BAR.SYNC.DEFER_BLOCKING 0x0 ;  /* 0x0000000000007b1d */ /* 0x010fec0000010000 */
[----:B------:R-:W-:Y:S05]  /*90c0*/  BRA.U UP0, `(.L_x_14) ;  /* 0x0000000100a07547 */ /* 0x000fea000b800000 */
[----:B------:R-:W0:Y:S01]  /*90d0*/  S2UR UR5, SR_CgaCtaId ;  /* 0x00000000000579c3 */ /* 0x000e220000008800 */
[----:B------:R-:W-:Y:S01]  /*90e0*/  NOP ;  /* 0x0000000000007918 */ /* 0x000fe20000000000 */
[----:B------:R-:W-:Y:S01]  /*90f0*/  UMOV UR4, 0x50 ;  /* 0x0000005000047882 */ /* 0x000fe20000000000 */
[----:B------:R-:W-:Y:S02]  /*9100*/  IMAD.U32 R0, RZ, RZ, UR8 ;  /* 0x00000008ff007e24 */ /* 0x000fe4000f8e00ff */
[----:B-1----:R-:W-:Y:S02]  /*9110*/  IMAD.MOV.U32 R3, RZ, RZ, 0xffff ;  /* 0x0000ffffff037424 */ /* 0x002fe400078e00ff */
[----:B------:R-:W-:Y:S01]  /*9120*/  IMAD.MOV.U32 R7, RZ, RZ, 0x1 ;  /* 0x00000001ff077424 */ /* 0x000fe200078e00ff */
[----:B------:R-:W-:-:S04]  /*9130*/  LOP3.LUT R0, R0, 0xffff, RZ, 0xc0, !PT ;  /* 0x0000ffff00007812 */ /* 0x000fc800078ec0ff */
[----:B------:R-:W-:-:S05]  /*9140*/  SHF.R.U32.HI R0, RZ, 0x5, R0 ;  /* 0x00000005ff007819 */ /* 0x000fca0000011600 */
[----:B------:R-:W-:Y:S01]  /*9150*/  VIADD R2, R0, 0x10 ;  /* 0x0000001000027836 */ /* 0x000fe20000000000 */
[----:B------:R-:W-:Y:S01]  /*9160*/  SHF.L.U32 R0, R3, R0, RZ ;  /* 0x0000000003007219 */ /* 0x000fe200000006ff */
[----:B0-----:R-:W-:-:S03]  /*9170*/  ULEA UR6, UR5, UR4, 0x18 ;  /* 0x0000000405067291 */ /* 0x001fc6000f8ec0ff */
[----:B------:R-:W-:-:S04]  /*9180*/  SHF.L.U32 R3, R7, R2, RZ ;  /* 0x0000000207037219 */ /* 0x000fc800000006ff */
[----:B------:R-:W-:Y:S02]  /*9190*/  LOP3.LUT R0, R3, R0, RZ, 0xfc, !PT ;  /* 0x0000000003007212 */ /* 0x000fe400078efcff */
[----:B------:R-:W0:Y:S02]  /*91a0*/  LDS R5, [UR6] ;  /* 0x00000006ff057984 */ /* 0x000e240008000800 */
[C---:B------:R-:W-:Y:S02]  /*91b0*/  LOP3.LUT R2, R0.reuse, 0xffff, RZ, 0xc0, !PT ;  /* 0x0000ffff00027812 */ /* 0x040fe400078ec0ff */
[----:B0-----:R-:W-:-:S04]  /*91c0*/  LOP3.LUT R3, R0, 0xffff, R5, 0x80, !PT ;  /* 0x0000ffff00037812 */ /* 0x001fc800078e8005 */
[----:B------:R-:W-:-:S13]  /*91d0*/  ISETP.NE.AND P0, PT, R3, R2, PT ;  /* 0x000000020300720c */ /* 0x000fda0003f05270 */
[----:B------:R-:W-:Y:S05]  /*91e0*/  @P0 BRA `(.L_x_15) ;  /* 0x0000000000500947 */ /* 0x000fea0003800000 */
[----:B------:R-:W-:Y:S02]  /*91f0*/  SHF.R.U32.HI R5, RZ, 0x10, R5 ;  /* 0x00000010ff057819 */ /* 0x000fe40000011605 */
[----:B------:R-:W-:-:S04]  /*9200*/  SHF.R.U32.HI R2, RZ, 0x10, R0 ;  /* 0x00000010ff027819 */ /* 0x000fc80000011600 */
[----:B------:R-:W-:-:S04]  /*9210*/  LOP3.LUT R5, R5, R2, RZ, 0xc0, !PT ;  /* 0x0000000205057212 */ /* 0x000fc800078ec0ff */
[----:B------:R-:W-:-:S13]  /*9220*/  ISETP.NE.AND P0, PT, R5, R2, PT ;  /* 0x000000020500720c */ /* 0x000fda0003f05270 */
[----:B------:R-:W-:Y:S05]  /*9230*/  @P0 BRA `(.L_x_16) ;  /* 0x0000000000300947 */ /* 0x000fea0003800000 */
[----:B------:R-:W-:Y:S01]  /*9240*/  R2UR UR4, R0 ;  /* 0x00000000000472ca */ /* 0x000fe200000e0000 */
[----:B------:R-:W-:Y:S01]  /*9250*/  VOTEU.ANY UR5, UPT, PT ;  /* 0x0000000000057886 */ /* 0x000fe200038e0100 */
[----:B------:R-:W0:Y:S01]  /*9260*/  S2R R0, SR_LANEID ;  /* 0x0000000000007919 */ /* 0x000e220000000000 */
[----:B------:R-:W-:-:S10]  /*9270*/  UFLO.U32 UR5, UR5 ;  /* 0x00000005000572bd */ /* 0x000fd400080e0000 */
[----:B------:R-:W-:-:S06]  /*9280*/  ULOP3.LUT UR4, URZ, UR4, URZ, 0x33, !UPT ;  /* 0x00000004ff047292 */ /* 0x000fcc000f8e33ff */
[----:B------:R-:W-:-:S04]  /*9290*/  IMAD.U32 R2, RZ, RZ, UR4 ;  /* 0x00000004ff027e24 */ /* 0x000fc8000f8e00ff */
[----:B------:R-:W1:Y:S02]  /*92a0*/  REDUX UR7, R2 ;  /* 0x00000000020773c4 */ /* 0x000e640000000000 */
[----:B------:R2:W-:Y:S01]  /*92b0*/  UTCATOMSWS.AND URZ, UR4 ;  /* 0x0000000400ff79e3 */ /* 0x0005e20008000000 */
[----:B0-----:R-:W-:Y:S01]  /*92c0*/  ISETP.EQ.U32.AND P0, PT, R0, UR5, PT ;  /* 0x0000000500007c0c */ /* 0x001fe2000bf02070 */
[----:B-1----:R-:W-:-:S12]  /*92d0*/  IMAD.U32 R0, RZ, RZ, UR7 ;  /* 0x00000007ff007e24 */ /* 0x002fd8000f8e00ff */
[----:B------:R2:W-:Y:S01]  /*92e0*/  @P0 ATOMS.AND RZ, [UR6], R0 ;  /* 0x00000000ffff098c */ /* 0x0005e2000a800006 */
[----:B------:R-:W-:Y:S05]  /*92f0*/  BRA `(.L_x_14) ;  /* 0x0000000000147947 */ /* 0x000fea0003800000 */
.L_x_16:
[----:B------:R-:W-:-:S07]  /*9300*/  MOV R2, 0x9320 ;  /* 0x0000932000027802 */ /* 0x000fce0000000f00 */
[----:B------:R-:W-:Y:S05]  /*9310*/  CALL.REL.NOINC `($__internal_0_$__cuda_sm10x_tcgen05_guardrail_trap_col_being_dealloced_not_returned_by_alloc) ;  /* 0x00000000002c7944 */ /* 0x000fea0003c00000 */
[----:B------:R-:W-:Y:S05]  /*9320*/  BRA `(.L_x_14) ;  /* 0x0000000000087947 */ /* 0x000fea0003800000 */
.L_x_15:
[----:B------:R-:W-:-:S07]  /*9330*/  MOV R2, 0x9350 ;  /* 0x0000935000027802 */ /* 0x000fce0000000f00 */
[----:B------:R-:W-:Y:S05]  /*9340*/  CALL.REL.NOINC `($__internal_2_$__cuda_sm10x_tcgen05_guardrail_trap_unallocated_columns_being_dealloced) ;  /* 0x0000000000387944 */ /* 0x000fea0003c00000 */
.L_x_14:
[----:B------:R-:W-:Y:S01]  /*9350*/  NOP ;  /* 0x0000000000007918 */ /* 0x000fe20000000000 */
[----:B--2---:R-:W-:Y:S05]  /*9360*/  EXIT ;  /* 0x000000000000794d */ /* 0x004fea0003800000 */
.L_x_9:
[----:B------:R-:W0:Y:S02]  /*9370*/  SYNCS.PHASECHK.TRANS64.TRYWAIT P1, [UR11], R4 ;  /* 0x00000004ff0075a7 */ /* 0x000e24000802110b */
[----:B0-----:R-:W-:Y:S05]  /*9380*/  @!P1 BRA `(.L_x_9) ;  /* 0xfffffffc00f89947 */ /* 0x001fea000383ffff */
[----:B------:R-:W-:Y:S05]  /*9390*/  BRA `(.L_x_17) ;  /* 0xffffffb400447947 */ /* 0x000fea000383ffff */
.L_x_13:
[----:B------:R-:W0:Y:S02]  /*93a0*/  SYNCS.PHASECHK.TRANS64.TRYWAIT P0, [UR11], R3 ;  /* 0x00000003ff0075a7 */ /* 0x000e24000800110b */
[----:B0-----:R-:W-:Y:S05]  /*93b0*/  @!P0 BRA `(.L_x_13) ;  /* 0xfffffffc00f88947 */ /* 0x001fea000383ffff */
[----:B------:R-:W-:Y:S05]  /*93c0*/  BRA `(.L_x_12) ;  /* 0xffffffbc005c7947 */ /* 0x000fea000383ffff */
        .weak           $__internal_0_$__cuda_sm10x_tcgen05_guardrail_trap_col_being_dealloced_not_returned_by_alloc
        .type           $__internal_0_$__cuda_sm10x_tcgen05_guardrail_trap_col_being_dealloced_not_returned_by_alloc,@function
        .size           $__internal_0_$__cuda_sm10x_tcgen05_guardrail_trap_col_being_dealloced_not_returned_by_alloc,($__internal_1_$__cuda_sm10x_tcgen05_guardrail_trap_phase_invalid_during_alloc - $__internal_0_$__cuda_sm10x_tcgen05_guardrail_trap_col_being_dealloced_not_returned_by_alloc)
$__internal_0_$__cuda_sm10x_tcgen05_guardrail_trap_col_being_dealloced_not_returned_by_alloc:
[----:B------:R-:W-:Y:S05]  /*93d0*/  BPT.TRAP 0x1 ;  /* 0x000000040000795c */ /* 0x000fea0000300000 */
[----:B------:R-:W-:-:S04]  /*93e0*/  IMAD.MOV.U32 R3, RZ, RZ, 0x0 ;  /* 0x00000000ff037424 */ /* 0x000fc800078e00ff */
[----:B------:R-:W-:Y:S05]  /*93f0*/  RET.REL.NODEC R2 `(matmul_kernel) ;  /* 0xffffff6c02007950 */ /* 0x000fea0003c3ffff */
        .weak           $__internal_1_$__cuda_sm10x_tcgen05_guardrail_trap_phase_invalid_during_alloc
        .type           $__internal_1_$__cuda_sm10x_tcgen05_guardrail_trap_phase_invalid_during_alloc,@function
        .size           $__internal_1_$__cuda_sm10x_tcgen05_guardrail_trap_phase_invalid_during_alloc,($__internal_2_$__cuda_sm10x_tcgen05_guardrail_trap_unallocated_columns_being_dealloced - $__internal_1_$__cuda_sm10x_tcgen05_guardrail_trap_phase_invalid_during_alloc)
$__internal_1_$__cuda_sm10x_tcgen05_guardrail_trap_phase_invalid_during_alloc:
[----:B------:R-:W-:Y:S05]  /*9400*/  BPT.TRAP 0x1 ;  /* 0x000000040000795c */ /* 0x000fea0000300000 */
[----:B------:R-:W-:-:S04]  /*9410*/  IMAD.MOV.U32 R3, RZ, RZ, 0x0 ;  /* 0x00000000ff037424 */ /* 0x000fc800078e00ff */
[----:B------:R-:W-:Y:S05]  /*9420*/  RET.REL.NODEC R2 `(matmul_kernel) ;  /* 0xffffff6802f47950 */ /* 0x000fea0003c3ffff */
        .weak           $__internal_2_$__cuda_sm10x_tcgen05_guardrail_trap_unallocated_columns_being_dealloced
        .type           $__internal_2_$__cuda_sm10x_tcgen05_guardrail_trap_unallocated_columns_being_dealloced,@function
        .size           $__internal_2_$__cuda_sm10x_tcgen05_guardrail_trap_unallocated_columns_being_dealloced,(.L_x_21 - $__internal_2_$__cuda_sm10x_tcgen05_guardrail_trap_unallocated_columns_being_dealloced)
$__internal_2_$__cuda_sm10x_tcgen05_guardrail_trap_unallocated_columns_being_dealloced:
[----:B------:R-:W-:Y:S05]  /*9430*/  BPT.TRAP 0x1 ;  /* 0x000000040000795c */ /* 0x000fea0000300000 */
[----:B------:R-:W-:-:S04]  /*9440*/  IMAD.MOV.U32 R3, RZ, RZ, 0x0 ;  /* 0x00000000ff037424 */ /* 0x000fc800078e00ff */
[----:B------:R-:W-:Y:S05]  /*9450*/  RET.REL.NODEC R2 `(matmul_kernel) ;  /* 0xffffff6802e87950 */ /* 0x000fea0003c3ffff */
.L_x_18:
[----:B------:R-:W-:-:S00]  /*9460*/  BRA `(.L_x_18) ;  /* 0xfffffffc00fc7947 */ /* 0x000fc0000383ffff */
[----:B------:R-:W-:-:S00]  /*9470*/  NOP ;  /* 0x0000000000007918 */ /* 0x000fc00000000000 */
        /* <DEDUP_REMOVED lines=8> */
.L_x_21:


//--------------------- .nv.shared.matmul_kernel  --------------------------
	.section	.nv.shared.matmul_kernel,"aw",@nobits
	.sectionflags	@""
	.align	16
	.zero		1024


//--------------------- .nv.shared.reserved.0     --------------------------
	.section	.nv.shared.reserved.0,"aw",@nobits
	.align	8
	.weak		__nv_reservedSMEM_offset_0_alias
	.size		__nv_reservedSMEM_offset_0_alias, 0, 64
	.other		__nv_reservedSMEM_offset_0_alias,@"STO_CUDA_RESERVED_SHARED STV_DEFAULT"
__nv_reservedSMEM_offset_0_alias:
	.zero		0
.nv.shared.reserved.0:
	.zero		64
	.weak		__nv_reservedSMEM_allocation_phase
	.type		__nv_reservedSMEM_allocation_phase,@object
	.size		__nv_reservedSMEM_allocation_phase,(.L_0 - __nv_reservedSMEM_allocation_phase)
__nv_reservedSMEM_allocation_phase:
	.zero		1
.L_0:
	.zero		7
	.weak		__nv_reservedSMEM_devtool_atexit_pc
	.type		__nv_reservedSMEM_devtool_atexit_pc,@object
	.size		__nv_reservedSMEM_devtool_atexit_pc,(__nv_reservedSMEM_allocation_mask - __nv_reservedSMEM_devtool_atexit_pc)
__nv_reservedSMEM_devtool_atexit_pc:
	.zero		8
	.weak		__nv_reservedSMEM_allocation_mask
	.type		__nv_reservedSMEM_allocation_mask,@object
	.size		__nv_reservedSMEM_allocation_mask,(.L_2 - __nv_reservedSMEM_allocation_mask)
__nv_reservedSMEM_allocation_mask:
	.zero		4
.L_2:


//--------------------- .nv.constant0.matmul_kernel --------------------------
	.section	.nv.constant0.matmul_kernel,"a",@progbits
	.sectionflags	@""
	.align	4
.nv.constant0.matmul_kernel:
	.zero		976


//--------------------- SYMBOLS --------------------------

	.type		.nv.reservedSmem.offset0,@object
	.size		.nv.reservedSmem.offset0,0x4
	.type		.nv.reservedSmem.cap,@object
	.size		.nv.reservedSmem.cap,0x4
